def attn_fwd(
    Q,
    K,
    V,
    Out,
    Lse,
    sm_scale,
    stride_qz,
    stride_qh,
    stride_qm,
    stride_qk,
    stride_kz,
    stride_kh,
    stride_kn,
    stride_kk,
    stride_vz,
    stride_vh,
    stride_vn,
    stride_vk,
    stride_oz,
    stride_oh,
    stride_om,
    stride_ok,
    seqlen_q,
    seqlen_k,
    BLOCK_M: tl.constexpr,
    BLOCK_N: tl.constexpr,
    HEAD_DIM: tl.constexpr,
    CAUSAL: tl.constexpr,
):
    start_m = tl.program_id(0)
    off_hz = tl.program_id(1)
    q_off = off_hz * stride_qh
    k_off = off_hz * stride_kh
    v_off = off_hz * stride_vh
    offs_m = start_m * BLOCK_M + tl.arange(0, BLOCK_M)
    offs_d = tl.arange(0, HEAD_DIM)
    offs_n = tl.arange(0, BLOCK_N)
    q_ptrs = Q + q_off + offs_m[:, None] * stride_qm + offs_d[None, :] * stride_qk
    k_ptrs = K + k_off + offs_d[:, None] * stride_kk + offs_n[None, :] * stride_kn
    v_ptrs = V + v_off + offs_n[:, None] * stride_vn + offs_d[None, :] * stride_vk
    m_i = tl.full([BLOCK_M], float("-inf"), dtype=tl.float32)
    l_i = tl.zeros([BLOCK_M], dtype=tl.float32) + 1.0
    acc = tl.zeros([BLOCK_M, HEAD_DIM], dtype=tl.float32)
    q = tl.load(q_ptrs)
    acc, l_i, m_i = _attn_fwd_inner(
        acc,
        l_i,
        m_i,
        q,
        k_ptrs,
        v_ptrs,
        sm_scale,
        stride_kn,
        stride_vn,
        start_m,
        seqlen_k,
        BLOCK_M,
        BLOCK_N,
        HEAD_DIM,
        CAUSAL,
    )
    acc = acc / l_i[:, None]
    lse = m_i + tl.math.log2(l_i) / 1.4426950408889634
    o_ptrs = (
        Out
        + off_hz * stride_oh
        + offs_m[:, None] * stride_om
        + offs_d[None, :] * stride_ok
    )
    tl.store(o_ptrs, acc.to(Out.dtype.element_ty))
    tl.store(Lse + off_hz * seqlen_q + offs_m, lse)

# config = {"BLOCK_M": 256, "BLOCK_N": 32, "HEAD_DIM": 128, "arch": "sm_80", "causal": true, "dtype": "fp16", "num_stages": 2, "num_warps": 8}
# arch = sm_80


// ===== COMPILED SASS (sm_80) =====

	.target	sm_80

	.elftype	@"ET_EXEC"


//--------------------- .note.nv.tkinfo           --------------------------
	.section	.note.nv.tkinfo,"",@"SHT_NOTE"
	.sectionflags	@"SHF_NOTE_NV_TKINFO"
	.tkinfo
        /*0018*/ 	.word	0x00000002
        /*0030*/ 	.string	""
        /*0030*/ 	.string	"ptxas"
        /*0030*/ 	.string	"Cuda compilation tools, release 13.0, V13.0.88"
        /*0030*/ 	.string	"Build cuda_13.0.r13.0/compiler.36424714_0"
        /*0030*/ 	.string	"-v  -suppress-debug-info  -lineinfo  -arch sm_80 "



//--------------------- .note.nv.cuinfo           --------------------------
	.section	.note.nv.cuinfo,"",@"SHT_NOTE"
	.sectionflags	@"SHF_NOTE_NV_CUINFO"
        /*0018*/ 	.short	0x0002
        /*001a*/ 	.short	0x0050
        /*001c*/ 	.short	0x0082
	.zero		2


//--------------------- .nv.info                  --------------------------
	.section	.nv.info,"",@"SHT_CUDA_INFO"
	.align	4


	//----- nvinfo : EIATTR_REGCOUNT
	.align		4
        /*0000*/ 	.byte	0x04, 0x2f
        /*0002*/ 	.short	(.L_2 - .L_1)
	.align		4
.L_1:
        /*0004*/ 	.word	index@(attn_fwd)
        /*0008*/ 	.word	0x000000ff


	//----- nvinfo : EIATTR_FRAME_SIZE
	.align		4
.L_2:
        /*000c*/ 	.byte	0x04, 0x11
        /*000e*/ 	.short	(.L_4 - .L_3)
	.align		4
.L_3:
        /*0010*/ 	.word	index@(attn_fwd)
        /*0014*/ 	.word	0x00000098


	//----- nvinfo : EIATTR_MIN_STACK_SIZE
	.align		4
.L_4:
        /*0018*/ 	.byte	0x04, 0x12
        /*001a*/ 	.short	(.L_6 - .L_5)
	.align		4
.L_5:
        /*001c*/ 	.word	index@(attn_fwd)
        /*0020*/ 	.word	0x00000098
.L_6:


//--------------------- .nv.info.attn_fwd         --------------------------
	.section	.nv.info.attn_fwd,"",@"SHT_CUDA_INFO"
	.sectionflags	@""
	.align	4


	//----- nvinfo : EIATTR_CUDA_API_VERSION
	.align		4
        /*0000*/ 	.byte	0x04, 0x37
        /*0002*/ 	.short	(.L_8 - .L_7)
.L_7:
        /*0004*/ 	.word	0x00000082


	//----- nvinfo : EIATTR_SW2861232_WAR
	.align		4
.L_8:
        /*0008*/ 	.byte	0x01, 0x35
	.zero		2


	//----- nvinfo : EIATTR_PARAM_CBANK
	.align		4
        /*000c*/ 	.byte	0x04, 0x0a
        /*000e*/ 	.short	(.L_10 - .L_9)
	.align		4
.L_9:
        /*0010*/ 	.word	index@(.nv.constant0.attn_fwd)
        /*0014*/ 	.short	0x0160
        /*0016*/ 	.short	0x0088


	//----- nvinfo : EIATTR_CBANK_PARAM_SIZE
	.align		4
.L_10:
        /*0018*/ 	.byte	0x03, 0x19
        /*001a*/ 	.short	0x0088


	//----- nvinfo : EIATTR_KPARAM_INFO
	.align		4
        /*001c*/ 	.byte	0x04, 0x17
        /*001e*/ 	.short	(.L_12 - .L_11)
.L_11:
        /*0020*/ 	.word	0x00000000
        /*0024*/ 	.short	0x0019
        /*0026*/ 	.short	0x0080
        /*0028*/ 	.byte	0x00, 0xf4, 0x21, 0x00


	//----- nvinfo : EIATTR_KPARAM_INFO
	.align		4
.L_12:
        /*002c*/ 	.byte	0x04, 0x17
        /*002e*/ 	.short	(.L_14 - .L_13)
.L_13:
        /*0030*/ 	.word	0x00000000
        /*0034*/ 	.short	0x0018
        /*0036*/ 	.short	0x0078
        /*0038*/ 	.byte	0x00, 0xf4, 0x21, 0x00


	//----- nvinfo : EIATTR_KPARAM_INFO
	.align		4
.L_14:
        /*003c*/ 	.byte	0x04, 0x17
        /*003e*/ 	.short	(.L_16 - .L_15)
.L_15:
        /*0040*/ 	.word	0x00000000
        /*0044*/ 	.short	0x0017
        /*0046*/ 	.short	0x0070
        /*0048*/ 	.byte	0x00, 0xf0, 0x11, 0x00


	//----- nvinfo : EIATTR_KPARAM_INFO
	.align		4
.L_16:
        /*004c*/ 	.byte	0x04, 0x17
        /*004e*/ 	.short	(.L_18 - .L_17)
.L_17:
        /*0050*/ 	.word	0x00000000
        /*0054*/ 	.short	0x0016
        /*0056*/ 	.short	0x006c
        /*0058*/ 	.byte	0x00, 0xf0, 0x11, 0x00


	//----- nvinfo : EIATTR_KPARAM_INFO
	.align		4
.L_18:
        /*005c*/ 	.byte	0x04, 0x17
        /*005e*/ 	.short	(.L_20 - .L_19)
.L_19:
        /*0060*/ 	.word	0x00000000
        /*0064*/ 	.short	0x0015
        /*0066*/ 	.short	0x0068
        /*0068*/ 	.byte	0x00, 0xf0, 0x11, 0x00


	//----- nvinfo : EIATTR_KPARAM_INFO
	.align		4
.L_20:
        /*006c*/ 	.byte	0x04, 0x17
        /*006e*/ 	.short	(.L_22 - .L_21)
.L_21:
        /*0070*/ 	.word	0x00000000
        /*0074*/ 	.short	0x0014
        /*0076*/ 	.short	0x0064
        /*0078*/ 	.byte	0x00, 0xf0, 0x11, 0x00


	//----- nvinfo : EIATTR_KPARAM_INFO
	.align		4
.L_22:
        /*007c*/ 	.byte	0x04, 0x17
        /*007e*/ 	.short	(.L_24 - .L_23)
.L_23:
        /*0080*/ 	.word	0x00000000
        /*0084*/ 	.short	0x0013
        /*0086*/ 	.short	0x0060
        /*0088*/ 	.byte	0x00, 0xf0, 0x11, 0x00


	//----- nvinfo : EIATTR_KPARAM_INFO
	.align		4
.L_24:
        /*008c*/ 	.byte	0x04, 0x17
        /*008e*/ 	.short	(.L_26 - .L_25)
.L_25:
        /*0090*/ 	.word	0x00000000
        /*0094*/ 	.short	0x0012
        /*0096*/ 	.short	0x005c
        /*0098*/ 	.byte	0x00, 0xf0, 0x11, 0x00


	//----- nvinfo : EIATTR_KPARAM_INFO
	.align		4
.L_26:
        /*009c*/ 	.byte	0x04, 0x17
        /*009e*/ 	.short	(.L_28 - .L_27)
.L_27:
        /*00a0*/ 	.word	0x00000000
        /*00a4*/ 	.short	0x0011
        /*00a6*/ 	.short	0x0058
        /*00a8*/ 	.byte	0x00, 0xf0, 0x11, 0x00


	//----- nvinfo : EIATTR_KPARAM_INFO
	.align		4
.L_28:
        /*00ac*/ 	.byte	0x04, 0x17
        /*00ae*/ 	.short	(.L_30 - .L_29)
.L_29:
        /*00b0*/ 	.word	0x00000000
        /*00b4*/ 	.short	0x0010
        /*00b6*/ 	.short	0x0054
        /*00b8*/ 	.byte	0x00, 0xf0, 0x11, 0x00


	//----- nvinfo : EIATTR_KPARAM_INFO
	.align		4
.L_30:
        /*00bc*/ 	.byte	0x04, 0x17
        /*00be*/ 	.short	(.L_32 - .L_31)
.L_31:
        /*00c0*/ 	.word	0x00000000
        /*00c4*/ 	.short	0x000f
        /*00c6*/ 	.short	0x0050
        /*00c8*/ 	.byte	0x00, 0xf0, 0x11, 0x00


	//----- nvinfo : EIATTR_KPARAM_INFO
	.align		4
.L_32:
        /*00cc*/ 	.byte	0x04, 0x17
        /*00ce*/ 	.short	(.L_34 - .L_33)
.L_33:
        /*00d0*/ 	.word	0x00000000
        /*00d4*/ 	.short	0x000e
        /*00d6*/ 	.short	0x004c
        /*00d8*/ 	.byte	0x00, 0xf0, 0x11, 0x00


	//----- nvinfo : EIATTR_KPARAM_INFO
	.align		4
.L_34:
        /*00dc*/ 	.byte	0x04, 0x17
        /*00de*/ 	.short	(.L_36 - .L_35)
.L_35:
        /*00e0*/ 	.word	0x00000000
        /*00e4*/ 	.short	0x000d
        /*00e6*/ 	.short	0x0048
        /*00e8*/ 	.byte	0x00, 0xf0, 0x11, 0x00


	//----- nvinfo : EIATTR_KPARAM_INFO
	.align		4
.L_36:
        /*00ec*/ 	.byte	0x04, 0x17
        /*00ee*/ 	.short	(.L_38 - .L_37)
.L_37:
        /*00f0*/ 	.word	0x00000000
        /*00f4*/ 	.short	0x000c
        /*00f6*/ 	.short	0x0044
        /*00f8*/ 	.byte	0x00, 0xf0, 0x11, 0x00


	//----- nvinfo : EIATTR_KPARAM_INFO
	.align		4
.L_38:
        /*00fc*/ 	.byte	0x04, 0x17
        /*00fe*/ 	.short	(.L_40 - .L_39)
.L_39:
        /*0100*/ 	.word	0x00000000
        /*0104*/ 	.short	0x000b
        /*0106*/ 	.short	0x0040
        /*0108*/ 	.byte	0x00, 0xf0, 0x11, 0x00


	//----- nvinfo : EIATTR_KPARAM_INFO
	.align		4
.L_40:
        /*010c*/ 	.byte	0x04, 0x17
        /*010e*/ 	.short	(.L_42 - .L_41)
.L_41:
        /*0110*/ 	.word	0x00000000
        /*0114*/ 	.short	0x000a
        /*0116*/ 	.short	0x003c
        /*0118*/ 	.byte	0x00, 0xf0, 0x11, 0x00


	//----- nvinfo : EIATTR_KPARAM_INFO
	.align		4
.L_42:
        /*011c*/ 	.byte	0x04, 0x17
        /*011e*/ 	.short	(.L_44 - .L_43)
.L_43:
        /*0120*/ 	.word	0x00000000
        /*0124*/ 	.short	0x0009
        /*0126*/ 	.short	0x0038
        /*0128*/ 	.byte	0x00, 0xf0, 0x11, 0x00


	//----- nvinfo : EIATTR_KPARAM_INFO
	.align		4
.L_44:
        /*012c*/ 	.byte	0x04, 0x17
        /*012e*/ 	.short	(.L_46 - .L_45)
.L_45:
        /*0130*/ 	.word	0x00000000
        /*0134*/ 	.short	0x0008
        /*0136*/ 	.short	0x0034
        /*0138*/ 	.byte	0x00, 0xf0, 0x11, 0x00


	//----- nvinfo : EIATTR_KPARAM_INFO
	.align		4
.L_46:
        /*013c*/ 	.byte	0x04, 0x17
        /*013e*/ 	.short	(.L_48 - .L_47)
.L_47:
        /*0140*/ 	.word	0x00000000
        /*0144*/ 	.short	0x0007
        /*0146*/ 	.short	0x0030
        /*0148*/ 	.byte	0x00, 0xf0, 0x11, 0x00


	//----- nvinfo : EIATTR_KPARAM_INFO
	.align		4
.L_48:
        /*014c*/ 	.byte	0x04, 0x17
        /*014e*/ 	.short	(.L_50 - .L_49)
.L_49:
        /*0150*/ 	.word	0x00000000
        /*0154*/ 	.short	0x0006
        /*0156*/ 	.short	0x002c
        /*0158*/ 	.byte	0x00, 0xf0, 0x11, 0x00


	//----- nvinfo : EIATTR_KPARAM_INFO
	.align		4
.L_50:
        /*015c*/ 	.byte	0x04, 0x17
        /*015e*/ 	.short	(.L_52 - .L_51)
.L_51:
        /*0160*/ 	.word	0x00000000
        /*0164*/ 	.short	0x0005
        /*0166*/ 	.short	0x0028
        /*0168*/ 	.byte	0x00, 0xf0, 0x11, 0x00


	//----- nvinfo : EIATTR_KPARAM_INFO
	.align		4
.L_52:
        /*016c*/ 	.byte	0x04, 0x17
        /*016e*/ 	.short	(.L_54 - .L_53)
.L_53:
        /*0170*/ 	.word	0x00000000
        /*0174*/ 	.short	0x0004
        /*0176*/ 	.short	0x0020
        /*0178*/ 	.byte	0x00, 0xf4, 0x21, 0x00


	//----- nvinfo : EIATTR_KPARAM_INFO
	.align		4
.L_54:
        /*017c*/ 	.byte	0x04, 0x17
        /*017e*/ 	.short	(.L_56 - .L_55)
.L_55:
        /*0180*/ 	.word	0x00000000
        /*0184*/ 	.short	0x0003
        /*0186*/ 	.short	0x0018
        /*0188*/ 	.byte	0x00, 0xf4, 0x21, 0x00


	//----- nvinfo : EIATTR_KPARAM_INFO
	.align		4
.L_56:
        /*018c*/ 	.byte	0x04, 0x17
        /*018e*/ 	.short	(.L_58 - .L_57)
.L_57:
        /*0190*/ 	.word	0x00000000
        /*0194*/ 	.short	0x0002
        /*0196*/ 	.short	0x0010
        /*0198*/ 	.byte	0x00, 0xf4, 0x21, 0x00


	//----- nvinfo : EIATTR_KPARAM_INFO
	.align		4
.L_58:
        /*019c*/ 	.byte	0x04, 0x17
        /*019e*/ 	.short	(.L_60 - .L_59)
.L_59:
        /*01a0*/ 	.word	0x00000000
        /*01a4*/ 	.short	0x0001
        /*01a6*/ 	.short	0x0008
        /*01a8*/ 	.byte	0x00, 0xf4, 0x21, 0x00


	//----- nvinfo : EIATTR_KPARAM_INFO
	.align		4
.L_60:
        /*01ac*/ 	.byte	0x04, 0x17
        /*01ae*/ 	.short	(.L_62 - .L_61)
.L_61:
        /*01b0*/ 	.word	0x00000000
        /*01b4*/ 	.short	0x0000
        /*01b6*/ 	.short	0x0000
        /*01b8*/ 	.byte	0x00, 0xf4, 0x21, 0x00


	//----- nvinfo : EIATTR_MAXREG_COUNT
	.align		4
.L_62:
        /*01bc*/ 	.byte	0x03, 0x1b
        /*01be*/ 	.short	0x00ff


	//----- nvinfo : EIATTR_NUM_BARRIERS
	.align		4
        /*01c0*/ 	.byte	0x02, 0x4c
        /*01c2*/ 	.byte	0x01
	.zero		1


	//----- nvinfo : EIATTR_ANNOTATIONS
	.align		4
        /*01c4*/ 	.byte	0x04, 0x55
        /*01c6*/ 	.short	(.L_64 - .L_63)


	//   ....[0]....
.L_63:
        /*01c8*/ 	.word	0x00000001
        /*01cc*/ 	.byte	0x10, 0x37, 0x00, 0x00, 0x01, 0x00, 0x00, 0x00, 0x50, 0x37, 0x00, 0x00, 0x01, 0x00, 0x00, 0x00
        /* <DEDUP_REMOVED lines=17> */
        /*02ec*/ 	.byte	0x80, 0x42, 0x00, 0x00, 0x01, 0x00, 0x00, 0x00, 0xc0, 0x44, 0x00, 0x00


	//----- nvinfo : EIATTR_MERCURY_ISA_VERSION
	.align		4
.L_64:
        /*02f8*/ 	.byte	0x03, 0x5f
        /*02fa*/ 	.short	0x0000


	//----- nvinfo : EIATTR_COOP_GROUP_MASK_REGIDS
	.align		4
        /*02fc*/ 	.byte	0x04, 0x29
        /*02fe*/ 	.short	(.L_66 - .L_65)


	//   ....[0]....
.L_65:
        /*0300*/ 	.word	0xffffffff


	//   ....[1]....
        /*0304*/ 	.word	0xffffffff


	//   ....[2]....
        /*0308*/ 	.word	0xffffffff


	//   ....[3]....
        /*030c*/ 	.word	0xffffffff


	//   ....[4]....
        /*0310*/ 	.word	0xffffffff


	//   ....[5]....
        /*0314*/ 	.word	0xffffffff


	//   ....[6]....
        /*0318*/ 	.word	0xffffffff


	//   ....[7]....
        /*031c*/ 	.word	0xffffffff


	//   ....[8]....
        /*0320*/ 	.word	0xffffffff


	//   ....[9]....
        /*0324*/ 	.word	0xffffffff


	//   ....[10]....
        /*0328*/ 	.word	0xffffffff


	//   ....[11]....
        /*032c*/ 	.word	0xffffffff


	//   ....[12]....
        /*0330*/ 	.word	0xffffffff


	//   ....[13]....
        /*0334*/ 	.word	0xffffffff


	//   ....[14]....
        /*0338*/ 	.word	0xffffffff


	//   ....[15]....
        /*033c*/ 	.word	0xffffffff


	//----- nvinfo : EIATTR_COOP_GROUP_INSTR_OFFSETS
	.align		4
.L_66:
        /*0340*/ 	.byte	0x04, 0x28
        /*0342*/ 	.short	(.L_68 - .L_67)


	//   ....[0]....
.L_67:
        /*0344*/ 	.word	0x00005580


	//   ....[1]....
        /*0348*/ 	.word	0x00005740


	//   ....[2]....
        /*034c*/ 	.word	0x00005790


	//   ....[3]....
        /*0350*/ 	.word	0x000057a0


	//   ....[4]....
        /*0354*/ 	.word	0x00005860


	//   ....[5]....
        /*0358*/ 	.word	0x000059f0


	//   ....[6]....
        /*035c*/ 	.word	0x00005a10


	//   ....[7]....
        /*0360*/ 	.word	0x00005a50


	//   ....[8]....
        /*0364*/ 	.word	0x00006cd0


	//   ....[9]....
        /*0368*/ 	.word	0x00006ce0


	//   ....[10]....
        /*036c*/ 	.word	0x00006e80


	//   ....[11]....
        /*0370*/ 	.word	0x00006e90


	//   ....[12]....
        /*0374*/ 	.word	0x000071a0


	//   ....[13]....
        /*0378*/ 	.word	0x000071d0


	//   ....[14]....
        /*037c*/ 	.word	0x000071f0


	//   ....[15]....
        /*0380*/ 	.word	0x00007200


	//----- nvinfo : EIATTR_EXIT_INSTR_OFFSETS
	.align		4
.L_68:
        /*0384*/ 	.byte	0x04, 0x1c
        /*0386*/ 	.short	(.L_70 - .L_69)


	//   ....[0]....
.L_69:
        /*0388*/ 	.word	0x0000c910


	//----- nvinfo : EIATTR_REQNTID
	.align		4
.L_70:
        /*038c*/ 	.byte	0x04, 0x10
        /*038e*/ 	.short	(.L_72 - .L_71)
.L_71:
        /*0390*/ 	.word	0x00000100
        /*0394*/ 	.word	0x00000001
        /*0398*/ 	.word	0x00000001
.L_72:


//--------------------- .nv.callgraph             --------------------------
	.section	.nv.callgraph,"",@"SHT_CUDA_CALLGRAPH"
	.align	4
	.sectionentsize	8
	.align		4
        /*0000*/ 	.word	0x00000000
	.align		4
        /*0004*/ 	.word	0xffffffff
	.align		4
        /*0008*/ 	.word	0x00000000
	.align		4
        /*000c*/ 	.word	0xfffffffe
	.align		4
        /*0010*/ 	.word	0x00000000
	.align		4
        /*0014*/ 	.word	0xfffffffd
	.align		4
        /*0018*/ 	.word	0x00000000
	.align		4
        /*001c*/ 	.word	0xfffffffc


//--------------------- .nv.rel.action            --------------------------
	.section	.nv.rel.action,"",@"SHT_CUDA_RELOCINFO"
	.align	8
	.sectionentsize	8
        /*0000*/ 	.byte	0x73, 0x00, 0x00, 0x00, 0x00, 0x00, 0x00, 0x00, 0x00, 0x00, 0x00, 0x11, 0x25, 0x00, 0x05, 0x36


//--------------------- .nv.constant4             --------------------------
	.section	.nv.constant4,"a",@progbits
	.align	8
	.align		8
.nv.constant4:
        /*0000*/ 	.dword	_$_str


//--------------------- .nv.constant0.attn_fwd    --------------------------
	.section	.nv.constant0.attn_fwd,"a",@progbits
	.sectionflags	@""
	.align	4
.nv.constant0.attn_fwd:
	.zero		488


//--------------------- .text.attn_fwd            --------------------------
	.section	.text.attn_fwd,"ax",@progbits
	.sectioninfo	@"SHI_REGISTERS=255"
	.align	128
        .global         attn_fwd
        .type           attn_fwd,@function
        .size           attn_fwd,(.L_x_3 - attn_fwd)
        .other          attn_fwd,@"STO_CUDA_ENTRY STV_DEFAULT"
attn_fwd:
.text.attn_fwd:
[----:B------:R-:W-:Y:S02]  /*0000*/  MOV R1, c[0x0][0x28] ;  /* 0x00000a0000017a02 */ /* 0x000fe40000000f00 */
[----:B------:R-:W0:Y:S01]  /*0010*/  S2R R0, SR_CTAID.X ;  /* 0x0000000000007919 */ /* 0x000e220000002500 */
[----:B------:R-:W-:Y:S01]  /*0020*/  MOV R223, c[0x0][0x198] ;  /* 0x0000660000df7a02 */ /* 0x000fe20000000f00 */
[----:B------:R-:W-:Y:S01]  /*0030*/  ULDC.64 UR6, c[0x0][0x118] ;  /* 0x0000460000067ab9 */ /* 0x000fe20000000a00 */
[----:B------:R-:W-:Y:S01]  /*0040*/  IADD3 R1, R1, -0x98, RZ ;  /* 0xffffff6801017810 */ /* 0x000fe20007ffe0ff */
[----:B------:R-:W0:Y:S01]  /*0050*/  S2R R248, SR_TID.X ;  /* 0x0000000000f87919 */ /* 0x000e220000002100 */
[C---:B------:R-:W-:Y:S02]  /*0060*/  SHF.L.U32 R5, R223.reuse, 0x3, RZ ;  /* 0x00000003df057819 */ /* 0x040fe400000006ff */
[C---:B------:R-:W-:Y:S01]  /*0070*/  SHF.L.U32 R11, R223.reuse, 0x5, RZ ;  /* 0x00000005df0b7819 */ /* 0x040fe200000006ff */
[----:B------:R-:W1:Y:S01]  /*0080*/  S2R R250, SR_CTAID.Y ;  /* 0x0000000000fa7919 */ /* 0x000e620000002600 */
[C---:B------:R-:W-:Y:S01]  /*0090*/  IMAD R19, R223.reuse, 0x90, RZ ;  /* 0x00000090df137824 */ /* 0x040fe200078e02ff */
[----:B------:R-:W-:-:S02]  /*00a0*/  SHF.L.U32 R7, R223, 0x4, RZ ;  /* 0x00000004df077819 */ /* 0x000fc400000006ff */
[----:B0-----:R-:W-:Y:S01]  /*00b0*/  PRMT R3, R248, 0x6540, R0 ;  /* 0x00006540f8037816 */ /* 0x001fe20000000000 */
[----:B-1----:R-:W-:-:S04]  /*00c0*/  IMAD R2, R250, c[0x0][0x190], RZ ;  /* 0x00006400fa027a24 */ /* 0x002fc800078e02ff */
[----:B------:R-:W-:Y:S01]  /*00d0*/  IMAD R3, R3, c[0x0][0x194], RZ ;  /* 0x0000650003037a24 */ /* 0x000fe200078e02ff */
[C---:B------:R-:W-:Y:S01]  /*00e0*/  SHF.L.U32 R8, R2.reuse, 0x1, RZ ;  /* 0x0000000102087819 */ /* 0x040fe200000006ff */
[----:B------:R-:W-:-:S03]  /*00f0*/  IMAD.HI R2, R2, 0x2, RZ ;  /* 0x0000000202027827 */ /* 0x000fc600078e02ff */
[C---:B------:R-:W-:Y:S01]  /*0100*/  SHF.L.U32 R9, R3.reuse, 0x1, RZ ;  /* 0x0000000103097819 */ /* 0x040fe200000006ff */
[----:B------:R-:W-:-:S03]  /*0110*/  IMAD.HI R3, R3, 0x2, RZ ;  /* 0x0000000203037827 */ /* 0x000fc600078e02ff */
[----:B------:R-:W-:-:S04]  /*0120*/  IADD3 R8, P0, P1, R9, c[0x0][0x160], R8 ;  /* 0x0000580009087a10 */ /* 0x000fc8000791e008 */
[----:B------:R-:W-:Y:S02]  /*0130*/  IADD3.X R9, R3, c[0x0][0x164], R2, P0, P1 ;  /* 0x0000590003097a10 */ /* 0x000fe400007e2402 */
[CC--:B------:R-:W-:Y:S02]  /*0140*/  LEA R2, P0, R223.reuse, R8.reuse, 0x4 ;  /* 0x00000008df027211 */ /* 0x0c0fe400078020ff */
[----:B------:R-:W-:Y:S02]  /*0150*/  LEA R246, P2, R223, R8, 0x6 ;  /* 0x00000008dff67211 */ /* 0x000fe400078430ff */
[-C--:B------:R-:W-:Y:S02]  /*0160*/  LEA.HI.X.SX32 R3, R5, R9.reuse, 0x1, P0 ;  /* 0x0000000905037211 */ /* 0x080fe400000f0eff */
[----:B------:R-:W-:Y:S02]  /*0170*/  LEA.HI.X.SX32 R247, R11, R9, 0x1, P2 ;  /* 0x000000090bf77211 */ /* 0x000fe400010f0eff */
[----:B------:R-:W-:-:S02]  /*0180*/  SHF.L.U32 R11, R223, 0x6, RZ ;  /* 0x00000006df0b7819 */ /* 0x000fc400000006ff */
[CC--:B------:R-:W-:Y:S01]  /*0190*/  LEA R16, P0, R223.reuse, R8.reuse, 0x7 ;  /* 0x00000008df107211 */ /* 0x0c0fe200078038ff */
[C---:B------:R-:W-:Y:S01]  /*01a0*/  IMAD R13, R223.reuse, 0xa, RZ ;  /* 0x0000000adf0d7824 */ /* 0x040fe200078e02ff */
[CC--:B------:R-:W-:Y:S01]  /*01b0*/  LEA R4, P1, R223.reuse, R8.reuse, 0x5 ;  /* 0x00000008df047211 */ /* 0x0c0fe200078228ff */
[----:B------:R-:W-:Y:S01]  /*01c0*/  IMAD R29, R223, 0x48, RZ ;  /* 0x00000048df1d7824 */ /* 0x000fe200078e02ff */
[-C--:B------:R-:W-:Y:S01]  /*01d0*/  LEA.HI.X.SX32 R17, R11, R9.reuse, 0x1, P0 ;  /* 0x000000090b117211 */ /* 0x080fe200000f0eff */
[----:B------:R-:W-:Y:S01]  /*01e0*/  IMAD R21, R223, 0x28, RZ ;  /* 0x00000028df157824 */ /* 0x000fe200078e02ff */
[-C--:B------:R-:W-:Y:S01]  /*01f0*/  IADD3 R18, P2, R19, R8.reuse, RZ ;  /* 0x0000000813127210 */ /* 0x080fe20007f5e0ff */
[----:B------:R-:W-:Y:S01]  /*0200*/  IMAD R15, R223, 0x14, RZ ;  /* 0x00000014df0f7824 */ /* 0x000fe200078e02ff */
[----:B------:R-:W-:Y:S01]  /*0210*/  LEA.HI.X.SX32 R5, R7, R9, 0x1, P1 ;  /* 0x0000000907057211 */ /* 0x000fe200008f0eff */
[C---:B------:R-:W-:Y:S01]  /*0220*/  IMAD R25, R223.reuse, 0x50, RZ ;  /* 0x00000050df197824 */ /* 0x040fe200078e02ff */
[----:B------:R-:W-:Y:S01]  /*0230*/  LEA R7, R223, R223, 0x2 ;  /* 0x000000dfdf077211 */ /* 0x000fe200078e10ff */
[----:B------:R0:W2:Y:S01]  /*0240*/  LDG.E.U16 R245, [R16.64] ;  /* 0x0000000610f57981 */ /* 0x0000a2000c1e1500 */
[----:B------:R-:W-:-:S02]  /*0250*/  IADD3 R10, P0, R13, R8, RZ ;  /* 0x000000080d0a7210 */ /* 0x000fc40007f1e0ff */
[-C--:B------:R-:W-:Y:S01]  /*0260*/  LEA.HI.X.SX32 R19, R29, R9.reuse, 0x1, P2 ;  /* 0x000000091d137211 */ /* 0x080fe200010f0eff */
[----:B------:R-:W-:Y:S01]  /*0270*/  IMAD R23, R223, 0x30, RZ ;  /* 0x00000030df177824 */ /* 0x000fe200078e02ff */
[-C--:B------:R-:W-:Y:S01]  /*0280*/  IADD3 R14, P2, R21, R8.reuse, RZ ;  /* 0x00000008150e7210 */ /* 0x080fe20007f5e0ff */
[----:B------:R-:W-:Y:S01]  /*0290*/  IMAD R27, R223, 0xa0, RZ ;  /* 0x000000a0df1b7824 */ /* 0x000fe200078e02ff */
[-C--:B------:R-:W-:Y:S01]  /*02a0*/  LEA.HI.X.SX32 R11, R7, R9.reuse, 0x1, P0 ;  /* 0x00000009070b7211 */ /* 0x080fe200000f0eff */
[----:B------:R1:W3:Y:S01]  /*02b0*/  LDG.E.U16 R4, [R4.64] ;  /* 0x0000000604047981 */ /* 0x0002e2000c1e1500 */
[----:B0-----:R-:W-:Y:S01]  /*02c0*/  IMAD R17, R223, 0xb0, RZ ;  /* 0x000000b0df117824 */ /* 0x001fe200078e02ff */
[-C--:B------:R-:W-:Y:S01]  /*02d0*/  IADD3 R12, P1, R15, R8.reuse, RZ ;  /* 0x000000080f0c7210 */ /* 0x080fe20007f3e0ff */
[----:B------:R-:W-:Y:S01]  /*02e0*/  IMAD R89, R223, 0x18, RZ ;  /* 0x00000018df597824 */ /* 0x000fe200078e02ff */
[----:B------:R-:W-:Y:S01]  /*02f0*/  IADD3 R16, P0, R25, R8, RZ ;  /* 0x0000000819107210 */ /* 0x000fe20007f1e0ff */
[----:B------:R0:W4:Y:S01]  /*0300*/  LDG.E.U16 R244, [R18.64] ;  /* 0x0000000612f47981 */ /* 0x000122000c1e1500 */
[----:B------:R-:W-:-:S02]  /*0310*/  LEA.HI.X.SX32 R15, R15, R9, 0x1, P2 ;  /* 0x000000090f0f7211 */ /* 0x000fc400010f0eff */
[-C--:B------:R-:W-:Y:S01]  /*0320*/  IADD3 R20, P2, R17, R8.reuse, RZ ;  /* 0x0000000811147210 */ /* 0x080fe20007f5e0ff */
[----:B-1----:R1:W5:Y:S01]  /*0330*/  LDG.E.U16 R5, [R10.64] ;  /* 0x000000060a057981 */ /* 0x002362000c1e1500 */
[-C--:B------:R-:W-:Y:S02]  /*0340*/  LEA.HI.X.SX32 R13, R13, R9.reuse, 0x1, P1 ;  /* 0x000000090d0d7211 */ /* 0x080fe400008f0eff */
[----:B------:R-:W-:Y:S01]  /*0350*/  LEA.HI.X.SX32 R17, R21, R9, 0x1, P0 ;  /* 0x0000000915117211 */ /* 0x000fe200000f0eff */
[----:B------:R-:W-:Y:S01]  /*0360*/  IMAD R101, R223, 0x58, RZ ;  /* 0x00000058df657824 */ /* 0x000fe200078e02ff */
[----:B------:R1:W2:Y:S01]  /*0370*/  LDG.E.U16 R6, [R14.64] ;  /* 0x000000060e067981 */ /* 0x0002a2000c1e1500 */
[----:B0-----:R-:W-:-:S03]  /*0380*/  IADD3 R18, P1, R27, R8, RZ ;  /* 0x000000081b127210 */ /* 0x001fc60007f3e0ff */
[----:B------:R0:W2:Y:S01]  /*0390*/  LDG.E.U16 R7, [R12.64] ;  /* 0x000000060c077981 */ /* 0x0000a2000c1e1500 */
[----:B-1----:R-:W-:Y:S02]  /*03a0*/  IADD3 R10, P0, R23, R8, RZ ;  /* 0x00000008170a7210 */ /* 0x002fe40007f1e0ff */
[-C--:B------:R-:W-:Y:S01]  /*03b0*/  LEA.HI.X.SX32 R19, R25, R9.reuse, 0x1, P1 ;  /* 0x0000000919137211 */ /* 0x080fe200008f0eff */
[----:B------:R1:W2:Y:S01]  /*03c0*/  LDG.E.U16 R243, [R16.64] ;  /* 0x0000000610f37981 */ /* 0x0002a2000c1e1500 */
[-C--:B------:R-:W-:Y:S01]  /*03d0*/  LEA.HI.X.SX32 R11, R89, R9.reuse, 0x1, P0 ;  /* 0x00000009590b7211 */ /* 0x080fe200000f0eff */
[----:B------:R-:W-:Y:S01]  /*03e0*/  IMAD R25, R223, 0xc0, RZ ;  /* 0x000000c0df197824 */ /* 0x000fe200078e02ff */
[----:B------:R-:W-:Y:S01]  /*03f0*/  LEA.HI.X.SX32 R21, R101, R9, 0x1, P2 ;  /* 0x0000000965157211 */ /* 0x000fe200010f0eff */
[C---:B------:R-:W-:Y:S01]  /*0400*/  IMAD R15, R223.reuse, 0x38, RZ ;  /* 0x00000038df0f7824 */ /* 0x040fe200078e02ff */
[----:B------:R1:W2:Y:S01]  /*0410*/  LDG.E.U16 R242, [R18.64] ;  /* 0x0000000612f27981 */ /* 0x0002a2000c1e1500 */
[----:B0-----:R-:W-:-:S03]  /*0420*/  IMAD R13, R223, 0x60, RZ ;  /* 0x00000060df0d7824 */ /* 0x001fc600078e02ff */
[----:B------:R0:W2:Y:S01]  /*0430*/  LDG.E.U16 R240, [R10.64] ;  /* 0x000000060af07981 */ /* 0x0000a2000c1e1500 */
[----:B-1----:R-:W-:Y:S01]  /*0440*/  IMAD R17, R223, 0x92, RZ ;  /* 0x00000092df117824 */ /* 0x002fe200078e02ff */
[-C--:B------:R-:W-:Y:S01]  /*0450*/  IADD3 R16, P5, R13, R8.reuse, RZ ;  /* 0x000000080d107210 */ /* 0x080fe20007fbe0ff */
[C---:B------:R-:W-:Y:S01]  /*0460*/  IMAD R12, R223.reuse, 0xd0, RZ ;  /* 0x000000d0df0c7824 */ /* 0x040fe200078e02ff */
[----:B------:R1:W2:Y:S01]  /*0470*/  LDG.E.U16 R241, [R20.64] ;  /* 0x0000000614f17981 */ /* 0x0002a2000c1e1500 */
[----:B------:R-:W-:Y:S01]  /*0480*/  IMAD R61, R223, 0x70, RZ ;  /* 0x00000070df3d7824 */ /* 0x000fe200078e02ff */
[-C--:B------:R-:W-:Y:S01]  /*0490*/  IADD3 R22, P3, R17, R8.reuse, RZ ;  /* 0x0000000811167210 */ /* 0x080fe20007f7e0ff */
[C---:B------:R-:W-:Y:S02]  /*04a0*/  IMAD R143, R223.reuse, 0x1c, RZ ;  /* 0x0000001cdf8f7824 */ /* 0x040fe400078e02ff */
[C---:B------:R-:W-:Y:S02]  /*04b0*/  IMAD R45, R223.reuse, 0x42, RZ ;  /* 0x00000042df2d7824 */ /* 0x040fe400078e02ff */
[C---:B------:R-:W-:Y:S01]  /*04c0*/  IMAD R91, R223.reuse, 0x22, RZ ;  /* 0x00000022df5b7824 */ /* 0x040fe200078e02ff */
[C---:B------:R-:W-:Y:S01]  /*04d0*/  LEA R53, R223.reuse, R223, 0x5 ;  /* 0x000000dfdf357211 */ /* 0x040fe200078e28ff */
[----:B0-----:R-:W-:Y:S01]  /*04e0*/  IMAD R11, R223, 0x82, RZ ;  /* 0x00000082df0b7824 */ /* 0x001fe200078e02ff */
[-C--:B------:R-:W-:Y:S01]  /*04f0*/  IADD3 R10, P6, R25, R8.reuse, RZ ;  /* 0x00000008190a7210 */ /* 0x080fe20007fde0ff */
[----:B------:R-:W-:Y:S01]  /*0500*/  IMAD R47, R223, 0x68, RZ ;  /* 0x00000068df2f7824 */ /* 0x000fe200078e02ff */
[-C--:B------:R-:W-:Y:S01]  /*0510*/  LEA.HI.X.SX32 R17, R23, R9.reuse, 0x1, P5 ;  /* 0x0000000917117211 */ /* 0x080fe200028f0eff */
[----:B------:R-:W-:Y:S01]  /*0520*/  IMAD R27, R223, 0xb2, RZ ;  /* 0x000000b2df1b7824 */ /* 0x000fe200078e02ff */
[-C--:B-1----:R-:W-:Y:S01]  /*0530*/  IADD3 R20, P0, R11, R8.reuse, RZ ;  /* 0x000000080b147210 */ /* 0x082fe20007f1e0ff */
[----:B------:R-:W-:Y:S01]  /*0540*/  IMAD R19, R223, 0xa2, RZ ;  /* 0x000000a2df137824 */ /* 0x000fe200078e02ff */
[-C--:B------:R-:W-:Y:S01]  /*0550*/  IADD3 R24, P5, R15, R8.reuse, RZ ;  /* 0x000000080f187210 */ /* 0x080fe20007fbe0ff */
[C---:B------:R-:W-:Y:S01]  /*0560*/  IMAD R32, R223.reuse, 0xc2, RZ ;  /* 0x000000c2df207824 */ /* 0x040fe200078e02ff */
[-C--:B------:R-:W-:Y:S01]  /*0570*/  IADD3 R12, P4, R12, R8.reuse, RZ ;  /* 0x000000080c0c7210 */ /* 0x080fe20007f9e0ff */
[----:B------:R-:W-:Y:S01]  /*0580*/  IMAD R31, R223, 0x49, RZ ;  /* 0x00000049df1f7824 */ /* 0x000fe200078e02ff */
[-C--:B------:R-:W-:Y:S01]  /*0590*/  LEA.HI.X.SX32 R11, R13, R9.reuse, 0x1, P6 ;  /* 0x000000090d0b7211 */ /* 0x080fe200030f0eff */
[----:B------:R-:W-:Y:S01]  /*05a0*/  IMAD R14, R223, 0xe0, RZ ;  /* 0x000000e0df0e7824 */ /* 0x000fe200078e02ff */
[-C--:B------:R-:W-:Y:S01]  /*05b0*/  IADD3 R26, P6, R61, R8.reuse, RZ ;  /* 0x000000083d1a7210 */ /* 0x080fe20007fde0ff */
[----:B------:R-:W-:Y:S01]  /*05c0*/  IMAD R33, R223, 0x51, RZ ;  /* 0x00000051df217824 */ /* 0x000fe200078e02ff */
[-C--:B------:R-:W-:Y:S01]  /*05d0*/  LEA.HI.X.SX32 R25, R143, R9.reuse, 0x1, P5 ;  /* 0x000000098f197211 */ /* 0x080fe200028f0eff */
[----:B------:R-:W-:Y:S01]  /*05e0*/  IMAD R37, R223, 0x61, RZ ;  /* 0x00000061df257824 */ /* 0x000fe200078e02ff */
[-C--:B------:R-:W-:Y:S01]  /*05f0*/  LEA.HI.X.SX32 R13, R47, R9.reuse, 0x1, P4 ;  /* 0x000000092f0d7211 */ /* 0x080fe200020f0eff */
[----:B------:R-:W-:Y:S01]  /*0600*/  IMAD R65, R223, 0x12, RZ ;  /* 0x00000012df417824 */ /* 0x000fe200078e02ff */
[-C--:B------:R-:W-:Y:S01]  /*0610*/  IADD3 R30, P5, R27, R8.reuse, RZ ;  /* 0x000000081b1e7210 */ /* 0x080fe20007fbe0ff */
[----:B------:R-:W-:Y:S01]  /*0620*/  IMAD R34, R223, 0xd2, RZ ;  /* 0x000000d2df227824 */ /* 0x000fe200078e02ff */
[-C--:B------:R-:W-:Y:S01]  /*0630*/  IADD3 R28, P4, R19, R8.reuse, RZ ;  /* 0x00000008131c7210 */ /* 0x080fe20007f9e0ff */
[----:B------:R-:W-:Y:S01]  /*0640*/  IMAD R39, R223, 0x9, RZ ;  /* 0x00000009df277824 */ /* 0x000fe200078e02ff */
[-C--:B------:R-:W-:Y:S01]  /*0650*/  LEA.HI.X.SX32 R27, R15, R9.reuse, 0x1, P6 ;  /* 0x000000090f1b7211 */ /* 0x080fe200030f0eff */
[C---:B------:R-:W-:Y:S01]  /*0660*/  IMAD R35, R223.reuse, 0x59, RZ ;  /* 0x00000059df237824 */ /* 0x040fe200078e02ff */
[-C--:B------:R-:W-:Y:S01]  /*0670*/  IADD3 R32, P6, R32, R8.reuse, RZ ;  /* 0x0000000820207210 */ /* 0x080fe20007fde0ff */
[----:B------:R-:W-:Y:S01]  /*0680*/  IMAD R49, R223, 0x69, RZ ;  /* 0x00000069df317824 */ /* 0x000fe200078e02ff */
[-C--:B------:R-:W-:Y:S01]  /*0690*/  LEA.HI.X.SX32 R23, R31, R9.reuse, 0x1, P3 ;  /* 0x000000091f177211 */ /* 0x080fe200018f0eff */
[----:B------:R-:W-:Y:S01]  /*06a0*/  IMAD R81, R223, 0x72, RZ ;  /* 0x00000072df517824 */ /* 0x000fe200078e02ff */
[-C--:B------:R-:W-:Y:S01]  /*06b0*/  IADD3 R40, P3, R29, R8.reuse, RZ ;  /* 0x000000081d287210 */ /* 0x080fe20007f7e0ff */
[C---:B------:R-:W-:Y:S01]  /*06c0*/  IMAD R18, R223.reuse, 0xf0, RZ ;  /* 0x000000f0df127824 */ /* 0x040fe200078e02ff */
[----:B------:R-:W-:Y:S01]  /*06d0*/  IADD3 R14, P1, R14, R8, RZ ;  /* 0x000000080e0e7210 */ /* 0x000fe20007f3e0ff */
[----:B------:R-:W-:Y:S01]  /*06e0*/  IMAD R67, R223, 0x52, RZ ;  /* 0x00000052df437824 */ /* 0x000fe200078e02ff */
[-C--:B------:R-:W-:Y:S01]  /*06f0*/  LEA.HI.X.SX32 R29, R33, R9.reuse, 0x1, P4 ;  /* 0x00000009211d7211 */ /* 0x080fe200020f0eff */
[----:B------:R-:W-:Y:S01]  /*0700*/  IMAD R59, R223, 0x39, RZ ;  /* 0x00000039df3b7824 */ /* 0x000fe200078e02ff */
[----:B------:R-:W-:-:S02]  /*0710*/  LEA.HI.X.SX32 R33, R37, R9, 0x1, P6 ;  /* 0x0000000925217211 */ /* 0x000fc400030f0eff */
[C---:B------:R-:W-:Y:S01]  /*0720*/  LEA R41, R223.reuse, R223, 0x4 ;  /* 0x000000dfdf297211 */ /* 0x040fe200078e20ff */
[----:B------:R-:W-:Y:S01]  /*0730*/  IMAD R69, R223, 0x24, RZ ;  /* 0x00000024df457824 */ /* 0x000fe200078e02ff */
[-C--:B------:R-:W-:Y:S01]  /*0740*/  IADD3 R46, P6, R65, R8.reuse, RZ ;  /* 0x00000008412e7210 */ /* 0x080fe20007fde0ff */
[----:B------:R-:W-:Y:S01]  /*0750*/  IMAD R38, R223, 0xf2, RZ ;  /* 0x000000f2df267824 */ /* 0x000fe200078e02ff */
[-C--:B------:R-:W-:Y:S01]  /*0760*/  LEA.HI.X.SX32 R15, R61, R9.reuse, 0x1, P1 ;  /* 0x000000093d0f7211 */ /* 0x080fe200008f0eff */
[C---:B------:R-:W-:Y:S01]  /*0770*/  IMAD R114, R223.reuse, 0x78, RZ ;  /* 0x00000078df727824 */ /* 0x040fe200078e02ff */
[-C--:B------:R-:W-:Y:S01]  /*0780*/  IADD3 R34, P1, R34, R8.reuse, RZ ;  /* 0x0000000822227210 */ /* 0x080fe20007f3e0ff */
[----:B------:R-:W-:Y:S01]  /*0790*/  IMAD R55, R223, 0x29, RZ ;  /* 0x00000029df377824 */ /* 0x000fe200078e02ff */
[-C--:B------:R-:W-:Y:S01]  /*07a0*/  IADD3 R42, P4, R47, R8.reuse, RZ ;  /* 0x000000082f2a7210 */ /* 0x080fe20007f9e0ff */
[----:B------:R-:W-:Y:S01]  /*07b0*/  IMAD R36, R223, 0xe2, RZ ;  /* 0x000000e2df247824 */ /* 0x000fe200078e02ff */
[-C--:B------:R-:W-:Y:S01]  /*07c0*/  LEA.HI.X.SX32 R47, R39, R9.reuse, 0x1, P6 ;  /* 0x00000009272f7211 */ /* 0x080fe200030f0eff */
[----:B------:R-:W-:Y:S01]  /*07d0*/  IMAD R68, R223, 0x79, RZ ;  /* 0x00000079df447824 */ /* 0x000fe200078e02ff */
[----:B------:R-:W-:Y:S01]  /*07e0*/  IADD3 R52, P6, R45, R8, RZ ;  /* 0x000000082d347210 */ /* 0x000fe20007fde0ff */
[----:B------:R-:W-:Y:S01]  /*07f0*/  IMAD R78, R223, 0x34, RZ ;  /* 0x00000034df4e7824 */ /* 0x000fe200078e02ff */
[----:B------:R-:W-:-:S02]  /*0800*/  LEA.HI.X.SX32 R31, R35, R9, 0x1, P5 ;  /* 0x00000009231f7211 */ /* 0x000fc400028f0eff */
[C---:B------:R-:W-:Y:S01]  /*0810*/  SHF.L.U32 R75, R223.reuse, 0x1, RZ ;  /* 0x00000001df4b7819 */ /* 0x040fe200000006ff */
[----:B------:R-:W-:Y:S01]  /*0820*/  IMAD R71, R223, 0x1a, RZ ;  /* 0x0000001adf477824 */ /* 0x000fe200078e02ff */
[-C--:B------:R-:W-:Y:S01]  /*0830*/  LEA.HI.X.SX32 R35, R49, R9.reuse, 0x1, P1 ;  /* 0x0000000931237211 */ /* 0x080fe200008f0eff */
[----:B------:R-:W-:Y:S01]  /*0840*/  IMAD R50, R223, 0x71, RZ ;  /* 0x00000071df327824 */ /* 0x000fe200078e02ff */
[-C--:B------:R-:W-:Y:S01]  /*0850*/  IADD3 R48, P1, R91, R8.reuse, RZ ;  /* 0x000000085b307210 */ /* 0x080fe20007f3e0ff */
[----:B------:R-:W-:Y:S01]  /*0860*/  IMAD R97, R223, 0x32, RZ ;  /* 0x00000032df617824 */ /* 0x000fe200078e02ff */
[----:B------:R-:W-:Y:S01]  /*0870*/  LEA.HI.X.SX32 R53, R53, R9, 0x1, P6 ;  /* 0x0000000935357211 */ /* 0x000fe200030f0eff */
[----:B------:R-:W-:Y:S01]  /*0880*/  IMAD R66, R223, 0xa4, RZ ;  /* 0x000000a4df427824 */ /* 0x000fe200078e02ff */
[-C--:B------:R-:W-:Y:S01]  /*0890*/  IADD3 R58, P6, R81, R8.reuse, RZ ;  /* 0x00000008513a7210 */ /* 0x080fe20007fde0ff */
[C---:B------:R-:W-:Y:S01]  /*08a0*/  IMAD R43, R223.reuse, 0xd, RZ ;  /* 0x0000000ddf2b7824 */ /* 0x040fe200078e02ff */
[C---:B------:R-:W-:Y:S01]  /*08b0*/  LEA R21, R223.reuse, R223, 0x6 ;  /* 0x000000dfdf157211 */ /* 0x040fe200078e30ff */
        /* <DEDUP_REMOVED lines=12> */
[C---:B------:R-:W-:Y:S01]  /*0980*/  IMAD R164, R223.reuse, 0x5a, RZ ;  /* 0x0000005adfa47824 */ /* 0x040fe200078e02ff */
[-C--:B------:R-:W-:Y:S01]  /*0990*/  IADD3 R38, P0, R38, R8.reuse, RZ ;  /* 0x0000000826267210 */ /* 0x080fe20007f1e0ff */
[C---:B------:R-:W-:Y:S01]  /*09a0*/  IMAD R133, R223.reuse, 0x44, RZ ;  /* 0x00000044df857824 */ /* 0x040fe200078e02ff */
[-C--:B------:R-:W-:Y:S01]  /*09b0*/  LEA.HI.X.SX32 R19, R114, R9.reuse, 0x1, P2 ;  /* 0x0000000972137211 */ /* 0x080fe200010f0eff */
        /* <DEDUP_REMOVED lines=8> */
[C---:B------:R-:W-:Y:S01]  /*0a40*/  IMAD R93, R223.reuse, 0x15, RZ ;  /* 0x00000015df5d7824 */ /* 0x040fe200078e02ff */
[-C--:B------:R-:W-:Y:S01]  /*0a50*/  LEA.HI.X.SX32 R39, R68, R9.reuse, 0x1, P0 ;  /* 0x0000000944277211 */ /* 0x080fe200000f0eff */
[C---:B------:R-:W-:Y:S01]  /*0a60*/  IMAD R153, R223.reuse, 0x74, RZ ;  /* 0x00000074df997824 */ /* 0x040fe200078e02ff */
[-C--:B------:R-:W-:Y:S01]  /*0a70*/  IADD3 R70, P6, R78, R8.reuse, RZ ;  /* 0x000000084e467210 */ /* 0x080fe20007fde0ff */
[----:B------:R-:W-:Y:S01]  /*0a80*/  IMAD R99, R223, 0xc6, RZ ;  /* 0x000000c6df637824 */ /* 0x000fe200078e02ff */
[-C--:B------:R-:W-:Y:S01]  /*0a90*/  IADD3 R68, P0, R71, R8.reuse, RZ ;  /* 0x0000000847447210 */ /* 0x080fe20007f1e0ff */
[C---:B------:R-:W-:Y:S01]  /*0aa0*/  IMAD R160, R223.reuse, 0x3a, RZ ;  /* 0x0000003adfa07824 */ /* 0x040fe200078e02ff */
[-C--:B------:R-:W-:Y:S01]  /*0ab0*/  LEA.HI.X.SX32 R37, R50, R9.reuse, 0x1, P2 ;  /* 0x0000000932257211 */ /* 0x080fe200010f0eff */
[C---:B------:R-:W-:Y:S01]  /*0ac0*/  IMAD R83, R223.reuse, 0xd6, RZ ;  /* 0x000000d6df537824 */ /* 0x040fe200078e02ff */
[CC--:B------:R-:W-:Y:S01]  /*0ad0*/  LEA.HI.X.SX32 R61, R223.reuse, R9.reuse, 0x1, P1 ;  /* 0x00000009df3d7211 */ /* 0x0c0fe200008f0eff */
[----:B------:R-:W-:Y:S01]  /*0ae0*/  IMAD R44, R223, 0x84, RZ ;  /* 0x00000084df2c7824 */ /* 0x000fe200078e02ff */
[-C--:B------:R-:W-:Y:S01]  /*0af0*/  IADD3 R50, P2, R97, R8.reuse, RZ ;  /* 0x0000000861327210 */ /* 0x080fe20007f5e0ff */
[C---:B------:R-:W-:Y:S01]  /*0b00*/  IMAD R57, R223.reuse, 0x31, RZ ;  /* 0x00000031df397824 */ /* 0x040fe200078e02ff */
[-C--:B------:R-:W-:Y:S01]  /*0b10*/  IADD3 R66, P1, R66, R8.reuse, RZ ;  /* 0x0000000842427210 */ /* 0x080fe20007f3e0ff */
[----:B------:R-:W-:Y:S01]  /*0b20*/  IMAD R82, R223, 0xe4, RZ ;  /* 0x000000e4df527824 */ /* 0x000fe200078e02ff */
[-C--:B------:R-:W-:Y:S01]  /*0b30*/  LEA.HI.X.SX32 R41, R69, R9.reuse, 0x1, P3 ;  /* 0x0000000945297211 */ /* 0x080fe200018f0eff */
[----:B------:R-:W-:Y:S01]  /*0b40*/  IMAD R62, R223, 0x94, RZ ;  /* 0x00000094df3e7824 */ /* 0x000fe200078e02ff */
[-C--:B------:R-:W-:Y:S01]  /*0b50*/  LEA.HI.X.SX32 R71, R71, R9.reuse, 0x1, P6 ;  /* 0x0000000947477211 */ /* 0x080fe200030f0eff */
[C---:B------:R-:W-:Y:S01]  /*0b60*/  IMAD R103, R223.reuse, 0x63, RZ ;  /* 0x00000063df677824 */ /* 0x040fe200078e02ff */
[-C--:B------:R-:W-:Y:S01]  /*0b70*/  IADD3 R72, P3, R72, R8.reuse, RZ ;  /* 0x0000000848487210 */ /* 0x080fe20007f7e0ff */
[----:B------:R-:W-:Y:S01]  /*0b80*/  IMAD R105, R223, 0x6b, RZ ;  /* 0x0000006bdf697824 */ /* 0x000fe200078e02ff */
[-C--:B------:R-:W-:Y:S01]  /*0b90*/  LEA.HI.X.SX32 R69, R43, R9.reuse, 0x1, P0 ;  /* 0x000000092b457211 */ /* 0x080fe200000f0eff */
        /* <DEDUP_REMOVED lines=12> */
[----:B------:R-:W-:Y:S01]  /*0c60*/  IMAD R117, R223, 0x3, RZ ;  /* 0x00000003df757824 */ /* 0x000fe200078e02ff */
[-C--:B------:R-:W-:Y:S01]  /*0c70*/  IADD3 R86, P1, R73, R8.reuse, RZ ;  /* 0x0000000849567210 */ /* 0x080fe20007f3e0ff */
[C---:B------:R-:W-:Y:S01]  /*0c80*/  IMAD R119, R223.reuse, 0xb, RZ ;  /* 0x0000000bdf777824 */ /* 0x040fe200078e02ff */
        /* <DEDUP_REMOVED lines=20> */
[----:B------:R-:W-:Y:S01]  /*0dd0*/  LEA.HI.X.SX32 R97, R97, R9, 0x1, P6 ;  /* 0x0000000961617211 */ /* 0x000fe200030f0eff */
[C---:B------:R-:W-:Y:S01]  /*0de0*/  IMAD R217, R223.reuse, 0x76, RZ ;  /* 0x00000076dfd97824 */ /* 0x040fe200078e02ff */
[-C--:B------:R-:W-:Y:S01]  /*0df0*/  LEA R74, P0, R223, R8.reuse, 0x2 ;  /* 0x00000008df4a7211 */ /* 0x080fe200078010ff */
[----:B------:R0:W2:Y:S01]  /*0e00*/  LDG.E.U16 R3, [R2.64] ;  /* 0x0000000602037981 */ /* 0x0000a2000c1e1500 */
[----:B------:R-:W-:-:S02]  /*0e10*/  IADD3 R102, P6, R99, R8, RZ ;  /* 0x0000000863667210 */ /* 0x000fc40007fde0ff */
[-C--:B------:R-:W-:Y:S01]  /*0e20*/  LEA.HI.X.SX32 R99, R160, R9.reuse, 0x1, P4 ;  /* 0x00000009a0637211 */ /* 0x080fe200020f0eff */
        /* <DEDUP_REMOVED lines=8> */
[C---:B0-----:R-:W-:Y:S01]  /*0eb0*/  IMAD R2, R223.reuse, 0x5b, RZ ;  /* 0x0000005bdf027824 */ /* 0x041fe200078e02ff */
[-C--:B------:R-:W-:Y:S01]  /*0ec0*/  IADD3 R80, P0, R82, R8.reuse, RZ ;  /* 0x0000000852507210 */ /* 0x080fe20007f1e0ff */
[C---:B------:R-:W-:Y:S01]  /*0ed0*/  IMAD R131, R223.reuse, 0x3b, RZ ;  /* 0x0000003bdf837824 */ /* 0x040fe200078e02ff */
        /* <DEDUP_REMOVED lines=15> */
[C---:B------:R-:W-:Y:S01]  /*0fd0*/  IMAD R137, R223.reuse, 0x4c, RZ ;  /* 0x0000004cdf897824 */ /* 0x040fe200078e02ff */
        /* <DEDUP_REMOVED lines=14> */
[----:B------:R-:W-:Y:S01]  /*10c0*/  LEA.HI.X.SX32 R95, R95, R9, 0x1, P0 ;  /* 0x000000095f5f7211 */ /* 0x000fe200000f0eff */
[----:B------:R-:W-:Y:S01]  /*10d0*/  IMAD R176, R223, 0x9a, RZ ;  /* 0x0000009adfb07824 */ /* 0x000fe200078e02ff */
[----:B------:R-:W-:-:S02]  /*10e0*/  IADD3 R100, P0, R100, R8, RZ ;  /* 0x0000000864647210 */ /* 0x000fc40007f1e0ff */
[C---:B------:R-:W-:Y:S01]  /*10f0*/  SHF.L.U32 R145, R223.reuse, 0x2, RZ ;  /* 0x00000002df917819 */ /* 0x040fe200000006ff */
[----:B------:R-:W-:Y:S01]  /*1100*/  IMAD R127, R223, 0x2b, RZ ;  /* 0x0000002bdf7f7824 */ /* 0x000fe200078e02ff */
        /* <DEDUP_REMOVED lines=11> */
[C---:B------:R-:W-:Y:S01]  /*11c0*/  IMAD R167, R223.reuse, 0x35, RZ ;  /* 0x00000035dfa77824 */ /* 0x040fe200078e02ff */
[-C--:B------:R-:W-:Y:S01]  /*11d0*/  LEA.HI.X.SX32 R89, R112, R9.reuse, 0x1, P3 ;  /* 0x0000000970597211 */ /* 0x080fe200018f0eff */
[----:B------:R-:W-:Y:S01]  /*11e0*/  IMAD R173, R223, 0x1e, RZ ;  /* 0x0000001edfad7824 */ /* 0x000fe200078e02ff */
[-C--:B------:R-:W-:Y:S01]  /*11f0*/  IADD3 R128, P6, R211, R8.reuse, RZ ;  /* 0x00000008d3807210 */ /* 0x080fe20007fde0ff */
[----:B------:R-:W-:Y:S01]  /*1200*/  IMAD R193, R223, 0x17, RZ ;  /* 0x00000017dfc17824 */ /* 0x000fe200078e02ff */
[-C--:B------:R-:W-:Y:S01]  /*1210*/  IADD3 R130, P4, R217, R8.reuse, RZ ;  /* 0x00000008d9827210 */ /* 0x080fe20007f9e0ff */
[----:B------:R-:W-:Y:S01]  /*1220*/  IMAD R163, R223, 0x25, RZ ;  /* 0x00000025dfa37824 */ /* 0x000fe200078e02ff */
[-C--:B------:R-:W-:Y:S01]  /*1230*/  IADD3 R112, P3, R101, R8.reuse, RZ ;  /* 0x0000000865707210 */ /* 0x080fe20007f7e0ff */
[C---:B------:R-:W-:Y:S01]  /*1240*/  IMAD R165, R223.reuse, 0x2d, RZ ;  /* 0x0000002ddfa57824 */ /* 0x040fe200078e02ff */
[-C--:B------:R-:W-:Y:S01]  /*1250*/  LEA.HI.X.SX32 R101, R2, R9.reuse, 0x1, P0 ;  /* 0x0000000902657211 */ /* 0x080fe200000f0eff */
[C---:B------:R-:W-:Y:S01]  /*1260*/  IMAD R198, R223.reuse, 0xea, RZ ;  /* 0x000000eadfc67824 */ /* 0x040fe200078e02ff */
[-C--:B------:R-:W-:Y:S01]  /*1270*/  LEA.HI.X.SX32 R83, R170, R9.reuse, 0x1, P5 ;  /* 0x00000009aa537211 */ /* 0x080fe200028f0eff */
[C---:B------:R-:W-:Y:S01]  /*1280*/  IMAD R154, R223.reuse, 0xf8, RZ ;  /* 0x000000f8df9a7824 */ /* 0x040fe200078e02ff */
        /* <DEDUP_REMOVED lines=38> */
[C---:B------:R-:W-:Y:S01]  /*14f0*/  LEA R144, P2, R223.reuse, R8, 0x3 ;  /* 0x00000008df907211 */ /* 0x040fe200078418ff */
[----:B------:R-:W-:Y:S01]  /*1500*/  IMAD R235, R223, 0xcc, RZ ;  /* 0x000000ccdfeb7824 */ /* 0x000fe200078e02ff */
[-C--:B------:R-:W-:Y:S01]  /*1510*/  LEA.HI.X.SX32 R143, R180, R9.reuse, 0x1, P1 ;  /* 0x00000009b48f7211 */ /* 0x080fe200008f0eff */
[----:B------:R0:W2:Y:S01]  /*1520*/  LDG.E.U16 R246, [R246.64] ;  /* 0x00000006f6f67981 */ /* 0x0000a2000c1e1500 */
[----:B------:R-:W-:-:S02]  /*1530*/  LEA.HI.X.SX32 R135, R135, R9, 0x1, P6 ;  /* 0x0000000987877211 */ /* 0x000fc400030f0eff */
[-C--:B------:R-:W-:Y:S02]  /*1540*/  IADD3 R160, P1, R160, R8.reuse, RZ ;  /* 0x00000008a0a07210 */ /* 0x080fe40007f3e0ff */
[C---:B------:R-:W-:Y:S01]  /*1550*/  LEA R197, R223.reuse, -R223, 0x5 ;  /* 0x800000dfdfc57211 */ /* 0x040fe200078e28ff */
        /* <DEDUP_REMOVED lines=25> */
[----:B------:R-:W-:Y:S01]  /*16f0*/  IADD3 R166, P2, R155, R8, RZ ;  /* 0x000000089ba67210 */ /* 0x000fe20007f5e0ff */
[----:B------:R-:W-:Y:S01]  /*1700*/  IMAD R233, R223, 0xdc, RZ ;  /* 0x000000dcdfe97824 */ /* 0x000fe200078e02ff */
[-C--:B------:R-:W-:Y:S01]  /*1710*/  LEA.HI.X.SX32 R177, R177, R9.reuse, 0x1, P1 ;  /* 0x00000009b1b17211 */ /* 0x080fe200008f0eff */
[----:B------:R1:W2:Y:S01]  /*1720*/  LDG.E.U16 R2, [R8.64] ;  /* 0x0000000608027981 */ /* 0x0002a2000c1e1500 */
[----:B------:R-:W-:-:S02]  /*1730*/  LEA.HI.X.SX32 R147, R147, R9, 0x1, P3 ;  /* 0x0000000993937211 */ /* 0x000fc400018f0eff */
[-C--:B------:R-:W-:Y:S01]  /*1740*/  LEA.HI.X.SX32 R159, R159, R9.reuse, 0x1, P6 ;  /* 0x000000099f9f7211 */ /* 0x080fe200030f0eff */
[----:B------:R-:W2:Y:S01]  /*1750*/  LDG.E.U16 R16, [R16.64] ;  /* 0x0000000610107981 */ /* 0x000ea2000c1e1500 */
[-C--:B------:R-:W-:Y:S02]  /*1760*/  IADD3 R192, P1, R181, R8.reuse, RZ ;  /* 0x00000008b5c07210 */ /* 0x080fe40007f3e0ff */
[----:B------:R-:W-:Y:S01]  /*1770*/  LEA.HI.X.SX32 R133, R133, R9, 0x1, P5 ;  /* 0x0000000985857211 */ /* 0x000fe200028f0eff */
[----:B------:R-:W2:Y:S01]  /*1780*/  LDG.E.U16 R10, [R10.64] ;  /* 0x000000060a0a7981 */ /* 0x000ea2000c1e1500 */
[-C--:B------:R-:W-:Y:S02]  /*1790*/  IADD3 R162, P3, R162, R8.reuse, RZ ;  /* 0x00000008a2a27210 */ /* 0x080fe40007f7e0ff */
[-C--:B------:R-:W-:Y:S01]  /*17a0*/  IADD3 R164, P6, R164, R8.reuse, RZ ;  /* 0x00000008a4a47210 */ /* 0x080fe20007fde0ff */
[----:B------:R0:W2:Y:S01]  /*17b0*/  LDG.E.U16 R12, [R12.64] ;  /* 0x000000060c0c7981 */ /* 0x0000a2000c1e1500 */
[----:B------:R-:W-:-:S02]  /*17c0*/  IADD3 R152, P5, R152, R8, RZ ;  /* 0x0000000898987210 */ /* 0x000fc40007fbe0ff */
[-C--:B------:R-:W-:Y:S01]  /*17d0*/  LEA.HI.X.SX32 R167, R167, R9.reuse, 0x1, P2 ;  /* 0x00000009a7a77211 */ /* 0x080fe200010f0eff */
[----:B------:R-:W2:Y:S01]  /*17e0*/  LDG.E.U16 R26, [R26.64] ;  /* 0x000000061a1a7981 */ /* 0x000ea2000c1e1500 */
[-C--:B------:R-:W-:Y:S02]  /*17f0*/  IADD3 R182, P2, R173, R8.reuse, RZ ;  /* 0x00000008adb67210 */ /* 0x080fe40007f5e0ff */
[-C--:B------:R-:W-:Y:S01]  /*1800*/  LEA.HI.X.SX32 R193, R193, R9.reuse, 0x1, P1 ;  /* 0x00000009c1c17211 */ /* 0x080fe200008f0eff */
[----:B------:R-:W2:Y:S01]  /*1810*/  LDG.E.U16 R14, [R14.64] ;  /* 0x000000060e0e7981 */ /* 0x000ea2000c1e1500 */
[-C--:B------:R-:W-:Y:S02]  /*1820*/  LEA.HI.X.SX32 R149, R149, R9.reuse, 0x1, P0 ;  /* 0x0000000995957211 */ /* 0x080fe400000f0eff */
[----:B------:R-:W-:Y:S02]  /*1830*/  LEA.HI.X.SX32 R163, R163, R9, 0x1, P3 ;  /* 0x00000009a3a37211 */ /* 0x000fe400018f0eff */
[C---:B------:R-:W-:Y:S01]  /*1840*/  LEA R169, R223.reuse, -R223, 0x3 ;  /* 0x800000dfdfa97211 */ /* 0x040fe200078e18ff */
[----:B0-----:R-:W-:Y:S01]  /*1850*/  IMAD R247, R223, 0x9c, RZ ;  /* 0x0000009cdff77824 */ /* 0x001fe200078e02ff */
[----:B------:R-:W-:Y:S01]  /*1860*/  LEA.HI.X.SX32 R165, R165, R9, 0x1, P6 ;  /* 0x00000009a5a57211 */ /* 0x000fe200030f0eff */
[----:B------:R-:W2:Y:S01]  /*1870*/  LDG.E.U16 R18, [R18.64] ;  /* 0x0000000612127981 */ /* 0x000ea2000c1e1500 */
[----:B------:R-:W-:-:S02]  /*1880*/  IADD3 R198, P1, R198, R8, RZ ;  /* 0x00000008c6c67210 */ /* 0x000fc40007f3e0ff */
[-C--:B------:R-:W-:Y:S01]  /*1890*/  IADD3 R154, P0, R154, R8.reuse, RZ ;  /* 0x000000089a9a7210 */ /* 0x080fe20007f1e0ff */
[----:B------:R-:W2:Y:S01]  /*18a0*/  LDG.E.U16 R20, [R20.64] ;  /* 0x0000000614147981 */ /* 0x000ea2000c1e1500 */
[-C--:B------:R-:W-:Y:S02]  /*18b0*/  LEA.HI.X.SX32 R153, R153, R9.reuse, 0x1, P5 ;  /* 0x0000000999997211 */ /* 0x080fe400028f0eff */
[-C--:B------:R-:W-:Y:S01]  /*18c0*/  IADD3 R178, P3, R178, R8.reuse, RZ ;  /* 0x00000008b2b27210 */ /* 0x080fe20007f7e0ff */
[----:B------:R-:W2:Y:S01]  /*18d0*/  LDG.E.U16 R22, [R22.64] ;  /* 0x0000000616167981 */ /* 0x000ea2000c1e1500 */
[-C--:B------:R-:W-:Y:S02]  /*18e0*/  IADD3 R180, P6, R180, R8.reuse, RZ ;  /* 0x00000008b4b47210 */ /* 0x080fe40007fde0ff */
[C---:B------:R-:W-:Y:S01]  /*18f0*/  IADD3 R168, P5, R157.reuse, R8, RZ ;  /* 0x000000089da87210 */ /* 0x040fe20007fbe0ff */
[----:B------:R-:W2:Y:S01]  /*1900*/  LDG.E.U16 R28, [R28.64] ;  /* 0x000000061c1c7981 */ /* 0x000ea2000c1e1500 */
[----:B------:R-:W-:-:S02]  /*1910*/  LEA.HI.X.SX32 R157, R157, R9, 0x1, P4 ;  /* 0x000000099d9d7211 */ /* 0x000fc400020f0eff */
[-C--:B------:R-:W-:Y:S01]  /*1920*/  LEA.HI.X.SX32 R183, R183, R9.reuse, 0x1, P2 ;  /* 0x00000009b7b77211 */ /* 0x080fe200010f0eff */
[----:B------:R-:W2:Y:S01]  /*1930*/  LDG.E.U16 R30, [R30.64] ;  /* 0x000000061e1e7981 */ /* 0x000ea2000c1e1500 */
[-C--:B------:R-:W-:Y:S02]  /*1940*/  IADD3 R172, P4, R172, R8.reuse, RZ ;  /* 0x00000008acac7210 */ /* 0x080fe40007f9e0ff */
[----:B------:R-:W-:Y:S01]  /*1950*/  IADD3 R188, P2, R188, R8, RZ ;  /* 0x00000008bcbc7210 */ /* 0x000fe20007f5e0ff */
[----:B------:R-:W2:Y:S01]  /*1960*/  LDG.E.U16 R32, [R32.64] ;  /* 0x0000000620207981 */ /* 0x000ea2000c1e1500 */
[-C--:B------:R-:W-:Y:S02]  /*1970*/  LEA.HI.X.SX32 R199, R199, R9.reuse, 0x1, P1 ;  /* 0x00000009c7c77211 */ /* 0x080fe400008f0eff */
[-C--:B------:R-:W-:Y:S01]  /*1980*/  LEA.HI.X.SX32 R155, R184, R9.reuse, 0x1, P0 ;  /* 0x00000009b89b7211 */ /* 0x080fe200000f0eff */
[----:B------:R-:W2:Y:S01]  /*1990*/  LDG.E.U16 R34, [R34.64] ;  /* 0x0000000622227981 */ /* 0x000ea2000c1e1500 */
[----:B------:R-:W-:-:S02]  /*19a0*/  LEA.HI.X.SX32 R179, R179, R9, 0x1, P3 ;  /* 0x00000009b3b37211 */ /* 0x000fc400018f0eff */
[-C--:B------:R-:W-:Y:S01]  /*19b0*/  LEA.HI.X.SX32 R181, R181, R9.reuse, 0x1, P6 ;  /* 0x00000009b5b57211 */ /* 0x080fe200030f0eff */
[----:B------:R-:W2:Y:S01]  /*19c0*/  LDG.E.U16 R36, [R36.64] ;  /* 0x0000000624247981 */ /* 0x000ea2000c1e1500 */
[-C--:B------:R-:W-:Y:S02]  /*19d0*/  IADD3 R212, P1, R205, R8.reuse, RZ ;  /* 0x00000008cdd47210 */ /* 0x080fe40007f3e0ff */
[-C--:B------:R-:W-:Y:S01]  /*19e0*/  IADD3 R170, P0, R170, R8.reuse, RZ ;  /* 0x00000008aaaa7210 */ /* 0x080fe20007f1e0ff */
[----:B------:R-:W2:Y:S01]  /*19f0*/  LDG.E.U16 R46, [R46.64] ;  /* 0x000000062e2e7981 */ /* 0x000ea2000c1e1500 */
[-C--:B------:R-:W-:Y:S02]  /*1a00*/  IADD3 R194, P3, R194, R8.reuse, RZ ;  /* 0x00000008c2c27210 */ /* 0x080fe40007f7e0ff */
[----:B------:R-:W-:Y:S01]  /*1a10*/  IADD3 R196, P6, R185, R8, RZ ;  /* 0x00000008b9c47210 */ /* 0x000fe20007fde0ff */
[----:B------:R-:W2:Y:S01]  /*1a20*/  LDG.E.U16 R48, [R48.64] ;  /* 0x0000000630307981 */ /* 0x000ea2000c1e1500 */
[----:B------:R-:W-:-:S02]  /*1a30*/  LEA.HI.X.SX32 R173, R173, R9, 0x1, P4 ;  /* 0x00000009adad7211 */ /* 0x000fc400020f0eff */
[-C--:B------:R-:W-:Y:S01]  /*1a40*/  LEA.HI.X.SX32 R189, R189, R9.reuse, 0x1, P2 ;  /* 0x00000009bdbd7211 */ /* 0x080fe200010f0eff */
[----:B------:R-:W2:Y:S01]  /*1a50*/  LDG.E.U16 R50, [R50.64] ;  /* 0x0000000632327981 */ /* 0x000ea2000c1e1500 */
[-C--:B------:R-:W-:Y:S02]  /*1a60*/  LEA.HI.X.SX32 R169, R169, R9.reuse, 0x1, P5 ;  /* 0x00000009a9a97211 */ /* 0x080fe400028f0eff */
[-C--:B------:R-:W-:Y:S01]  /*1a70*/  IADD3 R186, P4, R186, R8.reuse, RZ ;  /* 0x00000008baba7210 */ /* 0x080fe20007f9e0ff */
[----:B------:R-:W2:Y:S01]  /*1a80*/  LDG.E.U16 R52, [R52.64] ;  /* 0x0000000634347981 */ /* 0x000ea2000c1e1500 */
[-C--:B------:R-:W-:Y:S02]  /*1a90*/  IADD3 R206, P2, R239, R8.reuse, RZ ;  /* 0x00000008efce7210 */ /* 0x080fe40007f5e0ff */
[----:B------:R-:W-:Y:S01]  /*1aa0*/  LEA.HI.X.SX32 R213, R213, R9, 0x1, P1 ;  /* 0x00000009d5d57211 */ /* 0x000fe200008f0eff */
[----:B------:R-:W2:Y:S01]  /*1ab0*/  LDG.E.U16 R54, [R54.64] ;  /* 0x0000000636367981 */ /* 0x000ea2000c1e1500 */
[----:B------:R-:W-:-:S02]  /*1ac0*/  IADD3 R174, P5, R174, R8, RZ ;  /* 0x00000008aeae7210 */ /* 0x000fc40007fbe0ff */
[-C--:B------:R-:W-:Y:S01]  /*1ad0*/  LEA.HI.X.SX32 R171, R171, R9.reuse, 0x1, P0 ;  /* 0x00000009abab7211 */ /* 0x080fe200000f0eff */
[----:B------:R-:W2:Y:S01]  /*1ae0*/  LDG.E.U16 R56, [R56.64] ;  /* 0x0000000638387981 */ /* 0x000ea2000c1e1500 */
[-C--:B------:R-:W-:Y:S02]  /*1af0*/  LEA.HI.X.SX32 R197, R197, R9.reuse, 0x1, P6 ;  /* 0x00000009c5c57211 */ /* 0x080fe400030f0eff */
[----:B------:R-:W-:Y:S01]  /*1b00*/  LEA.HI.X.SX32 R195, R195, R9, 0x1, P3 ;  /* 0x00000009c3c37211 */ /* 0x000fe200018f0eff */
[----:B------:R-:W2:Y:S01]  /*1b10*/  LDG.E.U16 R58, [R58.64] ;  /* 0x000000063a3a7981 */ /* 0x000ea2000c1e1500 */
[-C--:B------:R-:W-:Y:S02]  /*1b20*/  IADD3 R218, P1, R209, R8.reuse, RZ ;  /* 0x00000008d1da7210 */ /* 0x080fe40007f3e0ff */
[-C--:B------:R-:W-:Y:S01]  /*1b30*/  IADD3 R184, P0, R184, R8.reuse, RZ ;  /* 0x00000008b8b87210 */ /* 0x080fe20007f1e0ff */
[----:B------:R-:W2:Y:S01]  /*1b40*/  LDG.E.U16 R60, [R60.64] ;  /* 0x000000063c3c7981 */ /* 0x000ea2000c1e1500 */
[----:B------:R-:W-:-:S02]  /*1b50*/  IADD3 R202, P6, R249, R8, RZ ;  /* 0x00000008f9ca7210 */ /* 0x000fc40007fde0ff */
[-C--:B------:R-:W-:Y:S01]  /*1b60*/  IADD3 R210, P3, R235, R8.reuse, RZ ;  /* 0x00000008ebd27210 */ /* 0x080fe20007f7e0ff */
[----:B------:R-:W2:Y:S01]  /*1b70*/  LDG.E.U16 R38, [R38.64] ;  /* 0x0000000626267981 */ /* 0x000ea2000c1e1500 */
[-C--:B------:R-:W-:Y:S02]  /*1b80*/  LEA.HI.X.SX32 R187, R187, R9.reuse, 0x1, P4 ;  /* 0x00000009bbbb7211 */ /* 0x080fe400020f0eff */
[-C--:B------:R-:W-:Y:S01]  /*1b90*/  LEA.HI.X.SX32 R207, R207, R9.reuse, 0x1, P2 ;  /* 0x00000009cfcf7211 */ /* 0x080fe200010f0eff */
[----:B------:R-:W-:Y:S01]  /*1ba0*/  IMAD R227, R223, 0xae, RZ ;  /* 0x000000aedfe37824 */ /* 0x000fe200078e02ff */
[-C--:B------:R-:W-:Y:S01]  /*1bb0*/  LEA.HI.X.SX32 R175, R175, R9.reuse, 0x1, P5 ;  /* 0x00000009afaf7211 */ /* 0x080fe200028f0eff */
[----:B------:R-:W-:Y:S01]  /*1bc0*/  IMAD R239, R223, 0xee, RZ ;  /* 0x000000eedfef7824 */ /* 0x000fe200078e02ff */
[-C--:B------:R-:W-:Y:S01]  /*1bd0*/  IADD3 R204, P4, R247, R8.reuse, RZ ;  /* 0x00000008f7cc7210 */ /* 0x080fe20007f9e0ff */
[----:B------:R-:W2:Y:S01]  /*1be0*/  LDG.E.U16 R64, [R64.64] ;  /* 0x0000000640407981 */ /* 0x000ea2000c1e1500 */
[-C--:B------:R-:W-:Y:S01]  /*1bf0*/  IADD3 R222, P2, R221, R8.reuse, RZ ;  /* 0x00000008ddde7210 */ /* 0x080fe20007f5e0ff */
[----:B------:R-:W-:Y:S01]  /*1c00*/  IMAD R221, R223, 0x37, RZ ;  /* 0x00000037dfdd7824 */ /* 0x000fe200078e02ff */
[----:B------:R-:W-:Y:S01]  /*1c10*/  LEA.HI.X.SX32 R219, R219, R9, 0x1, P1 ;  /* 0x00000009dbdb7211 */ /* 0x000fe200008f0eff */
[----:B------:R-:W2:Y:S01]  /*1c20*/  LDG.E.U16 R70, [R70.64] ;  /* 0x0000000646467981 */ /* 0x000ea2000c1e1500 */
[----:B------:R-:W-:-:S02]  /*1c30*/  IADD3 R190, P5, R190, R8, RZ ;  /* 0x00000008bebe7210 */ /* 0x000fc40007fbe0ff */
[-C--:B------:R-:W-:Y:S01]  /*1c40*/  LEA.HI.X.SX32 R185, R185, R9.reuse, 0x1, P0 ;  /* 0x00000009b9b97211 */ /* 0x080fe200000f0eff */
[----:B------:R-:W2:Y:S01]  /*1c50*/  LDG.E.U16 R74, [R74.64] ;  /* 0x000000064a4a7981 */ /* 0x000ea2000c1e1500 */
[-C--:B------:R-:W-:Y:S02]  /*1c60*/  LEA.HI.X.SX32 R203, R203, R9.reuse, 0x1, P6 ;  /* 0x00000009cbcb7211 */ /* 0x080fe400030f0eff */
[-C--:B------:R-:W-:Y:S01]  /*1c70*/  IADD3 R224, P1, R225, R8.reuse, RZ ;  /* 0x00000008e1e07210 */ /* 0x080fe20007f3e0ff */
[----:B------:R-:W-:Y:S01]  /*1c80*/  IMAD R225, R223, 0x7e, RZ ;  /* 0x0000007edfe17824 */ /* 0x000fe200078e02ff */
[----:B------:R-:W-:Y:S01]  /*1c90*/  LEA.HI.X.SX32 R211, R211, R9, 0x1, P3 ;  /* 0x00000009d3d37211 */ /* 0x000fe200018f0eff */
[----:B------:R-:W2:Y:S01]  /*1ca0*/  LDG.E.U16 R44, [R44.64] ;  /* 0x000000062c2c7981 */ /* 0x000ea2000c1e1500 */
[-C--:B------:R-:W-:Y:S02]  /*1cb0*/  IADD3 R200, P0, R251, R8.reuse, RZ ;  /* 0x00000008fbc87210 */ /* 0x080fe40007f1e0ff */
[-C--:B------:R-:W-:Y:S01]  /*1cc0*/  IADD3 R216, P6, R231, R8.reuse, RZ ;  /* 0x00000008e7d87210 */ /* 0x080fe20007fde0ff */
[----:B------:R-:W2:Y:S01]  /*1cd0*/  LDG.E.U16 R62, [R62.64] ;  /* 0x000000063e3e7981 */ /* 0x000ea2000c1e1500 */
[----:B------:R-:W-:-:S02]  /*1ce0*/  IADD3 R228, P3, R215, R8, RZ ;  /* 0x00000008d7e47210 */ /* 0x000fc40007f7e0ff */
[-C--:B------:R-:W-:Y:S01]  /*1cf0*/  LEA.HI.X.SX32 R205, R205, R9.reuse, 0x1, P4 ;  /* 0x00000009cdcd7211 */ /* 0x080fe200020f0eff */
[----:B------:R-:W2:Y:S01]  /*1d00*/  LDG.E.U16 R66, [R66.64] ;  /* 0x0000000642427981 */ /* 0x000ea2000c1e1500 */
[-C--:B------:R-:W-:Y:S02]  /*1d10*/  LEA.HI.X.SX32 R191, R191, R9.reuse, 0x1, P5 ;  /* 0x00000009bfbf7211 */ /* 0x080fe400028f0eff */
[-C--:B------:R-:W-:Y:S01]  /*1d20*/  IADD3 R220, P4, R229, R8.reuse, RZ ;  /* 0x00000008e5dc7210 */ /* 0x080fe20007f9e0ff */
[----:B------:R-:W2:Y:S01]  /*1d30*/  LDG.E.U16 R72, [R72.64] ;  /* 0x0000000648487981 */ /* 0x000ea2000c1e1500 */
[----:B------:R-:W-:Y:S01]  /*1d40*/  IADD3 R208, P5, R237, R8, RZ ;  /* 0x00000008edd07210 */ /* 0x000fe20007fbe0ff */
[----:B------:R-:W-:Y:S01]  /*1d50*/  IMAD R237, R223, 0xde, RZ ;  /* 0x000000dedfed7824 */ /* 0x000fe200078e02ff */
[-C--:B------:R-:W-:Y:S01]  /*1d60*/  LEA.HI.X.SX32 R201, R201, R9.reuse, 0x1, P0 ;  /* 0x00000009c9c97211 */ /* 0x080fe200000f0eff */
[----:B------:R-:W-:Y:S01]  /*1d70*/  IMAD R231, R223, 0xbe, RZ ;  /* 0x000000bedfe77824 */ /* 0x000fe200078e02ff */
[-C--:B------:R-:W-:Y:S01]  /*1d80*/  LEA.HI.X.SX32 R229, R221, R9.reuse, 0x1, P3 ;  /* 0x00000009dde57211 */ /* 0x080fe200018f0eff */
[----:B------:R-:W2:Y:S01]  /*1d90*/  LDG.E.U16 R76, [R76.64] ;  /* 0x000000064c4c7981 */ /* 0x000ea2000c1e1500 */
[----:B------:R-:W-:-:S02]  /*1da0*/  LEA.HI.X.SX32 R217, R217, R9, 0x1, P6 ;  /* 0x00000009d9d97211 */ /* 0x000fc400030f0eff */
[-C--:B------:R-:W-:Y:S01]  /*1db0*/  IADD3 R214, P0, R233, R8.reuse, RZ ;  /* 0x00000008e9d67210 */ /* 0x080fe20007f1e0ff */
[C---:B------:R-:W-:Y:S01]  /*1dc0*/  IMAD R233, R223.reuse, 0xce, RZ ;  /* 0x000000cedfe97824 */ /* 0x040fe200078e02ff */
[----:B------:R-:W-:Y:S01]  /*1dd0*/  LEA R221, R223, -R223, 0x6 ;  /* 0x800000dfdfdd7211 */ /* 0x000fe200078e30ff */
[----:B------:R-:W2:Y:S01]  /*1de0*/  LDG.E.U16 R78, [R78.64] ;  /* 0x000000064e4e7981 */ /* 0x000ea2000c1e1500 */
[----:B------:R-:W-:-:S03]  /*1df0*/  IADD3 R234, P6, R225, R8, RZ ;  /* 0x00000008e1ea7210 */ /* 0x000fc60007fde0ff */
[----:B------:R-:W2:Y:S01]  /*1e00*/  LDG.E.U16 R80, [R80.64] ;  /* 0x0000000650507981 */ /* 0x000ea2000c1e1500 */
[----:B------:R-:W-:-:S03]  /*1e10*/  LEA.HI.X.SX32 R235, R221, R9, 0x1, P6 ;  /* 0x00000009ddeb7211 */ /* 0x000fc600030f0eff */
[----:B------:R-:W2:Y:S01]  /*1e20*/  LDG.E.U16 R90, [R90.64] ;  /* 0x000000065a5a7981 */ /* 0x000ea2000c1e1500 */
[----:B------:R-:W-:-:S03]  /*1e30*/  LEA.HI.X.SX32 R209, R209, R9, 0x1, P5 ;  /* 0x00000009d1d17211 */ /* 0x000fc600028f0eff */
[----:B------:R-:W2:Y:S01]  /*1e40*/  LDG.E.U16 R94, [R94.64] ;  /* 0x000000065e5e7981 */ /* 0x000ea2000c1e1500 */
[----:B------:R-:W-:-:S03]  /*1e50*/  LEA.HI.X.SX32 R215, R215, R9, 0x1, P0 ;  /* 0x00000009d7d77211 */ /* 0x000fc600000f0eff */
[----:B------:R-:W2:Y:S01]  /*1e60*/  LDG.E.U16 R96, [R96.64] ;  /* 0x0000000660607981 */ /* 0x000ea2000c1e1500 */
[----:B------:R-:W-:-:S03]  /*1e70*/  IADD3 R236, P6, R237, R8, RZ ;  /* 0x00000008edec7210 */ /* 0x000fc60007fde0ff */
[----:B------:R-:W2:Y:S01]  /*1e80*/  LDG.E.U16 R98, [R98.64] ;  /* 0x0000000662627981 */ /* 0x000ea2000c1e1500 */
[----:B------:R-:W-:-:S03]  /*1e90*/  LEA.HI.X.SX32 R221, R225, R9, 0x1, P4 ;  /* 0x00000009e1dd7211 */ /* 0x000fc600020f0eff */
[----:B------:R-:W2:Y:S01]  /*1ea0*/  LDG.E.U16 R82, [R82.64] ;  /* 0x0000000652527981 */ /* 0x000ea2000c1e1500 */
[-C--:B------:R-:W-:Y:S01]  /*1eb0*/  IADD3 R226, P5, R227, R8.reuse, RZ ;  /* 0x00000008e3e27210 */ /* 0x080fe20007fbe0ff */
[----:B------:R-:W-:Y:S02]  /*1ec0*/  IMAD R237, R223, 0x47, RZ ;  /* 0x00000047dfed7824 */ /* 0x000fe400078e02ff */
[----:B------:R-:W2:Y:S01]  /*1ed0*/  LDG.E.U16 R84, [R84.64] ;  /* 0x0000000654547981 */ /* 0x000ea2000c1e1500 */
[----:B------:R-:W-:-:S03]  /*1ee0*/  IADD3 R230, P3, R231, R8, RZ ;  /* 0x00000008e7e67210 */ /* 0x000fc60007f7e0ff */
[----:B------:R-:W2:Y:S01]  /*1ef0*/  LDG.E.U16 R86, [R86.64] ;  /* 0x0000000656567981 */ /* 0x000ea2000c1e1500 */
[----:B------:R-:W-:-:S03]  /*1f00*/  IADD3 R232, P0, R233, R8, RZ ;  /* 0x00000008e9e87210 */ /* 0x000fc60007f1e0ff */
[----:B------:R-:W2:Y:S01]  /*1f10*/  LDG.E.U16 R88, [R88.64] ;  /* 0x0000000658587981 */ /* 0x000ea2000c1e1500 */
[----:B------:R-:W-:-:S03]  /*1f20*/  IADD3 R238, P4, R239, R8, RZ ;  /* 0x00000008efee7210 */ /* 0x000fc60007f9e0ff */
[----:B------:R-:W2:Y:S01]  /*1f30*/  LDG.E.U16 R100, [R100.64] ;  /* 0x0000000664647981 */ /* 0x000ea2000c1e1500 */
[----:B------:R-:W-:-:S03]  /*1f40*/  IMAD R227, R223, 0x57, RZ ;  /* 0x00000057dfe37824 */ /* 0x000fc600078e02ff */
[----:B------:R-:W2:Y:S01]  /*1f50*/  LDG.E.U16 R102, [R102.64] ;  /* 0x0000000666667981 */ /* 0x000ea2000c1e1500 */
[----:B------:R-:W-:-:S03]  /*1f60*/  IMAD R231, R223, 0x5f, RZ ;  /* 0x0000005fdfe77824 */ /* 0x000fc600078e02ff */
[----:B------:R-:W3:Y:S01]  /*1f70*/  LDG.E.U16 R104, [R104.64] ;  /* 0x0000000668687981 */ /* 0x000ee2000c1e1500 */
[----:B------:R-:W-:-:S03]  /*1f80*/  IMAD R233, R223, 0x67, RZ ;  /* 0x00000067dfe97824 */ /* 0x000fc600078e02ff */
[----:B------:R-:W3:Y:S01]  /*1f90*/  LDG.E.U16 R106, [R106.64] ;  /* 0x000000066a6a7981 */ /* 0x000ee2000c1e1500 */
[----:B-1----:R-:W-:-:S03]  /*1fa0*/  IMAD R8, R223, 0x6f, RZ ;  /* 0x0000006fdf087824 */ /* 0x002fc600078e02ff */
[----:B------:R-:W3:Y:S01]  /*1fb0*/  LDG.E.U16 R116, [R116.64] ;  /* 0x0000000674747981 */ /* 0x000ee2000c1e1500 */
[----:B------:R-:W-:-:S03]  /*1fc0*/  IMAD R239, R223, 0x77, RZ ;  /* 0x00000077dfef7824 */ /* 0x000fc600078e02ff */
[----:B------:R-:W4:Y:S04]  /*1fd0*/  LDG.E.U16 R118, [R118.64] ;  /* 0x0000000676767981 */ /* 0x000f28000c1e1500 */
[----:B------:R-:W4:Y:S04]  /*1fe0*/  LDG.E.U16 R120, [R120.64] ;  /* 0x0000000678787981 */ /* 0x000f28000c1e1500 */
[----:B------:R-:W4:Y:S04]  /*1ff0*/  LDG.E.U16 R122, [R122.64] ;  /* 0x000000067a7a7981 */ /* 0x000f28000c1e1500 */
[----:B------:R-:W5:Y:S04]  /*2000*/  LDG.E.U16 R124, [R124.64] ;  /* 0x000000067c7c7981 */ /* 0x000f68000c1e1500 */
[----:B------:R-:W5:Y:S04]  /*2010*/  LDG.E.U16 R126, [R126.64] ;  /* 0x000000067e7e7981 */ /* 0x000f68000c1e1500 */
[----:B------:R-:W5:Y:S04]  /*2020*/  LDG.E.U16 R128, [R128.64] ;  /* 0x0000000680807981 */ /* 0x000f68000c1e1500 */
[----:B------:R-:W5:Y:S04]  /*2030*/  LDG.E.U16 R130, [R130.64] ;  /* 0x0000000682827981 */ /* 0x000f68000c1e1500 */
[----:B------:R-:W5:Y:S01]  /*2040*/  LDG.E.U16 R108, [R108.64] ;  /* 0x000000066c6c7981 */ /* 0x000f62000c1e1500 */
[----:B------:R-:W-:Y:S01]  /*2050*/  IMAD R225, R223, 0x4f, RZ ;  /* 0x0000004fdfe17824 */ /* 0x000fe200078e02ff */
[----:B------:R-:W-:-:S02]  /*2060*/  LEA.HI.X.SX32 R223, R237, R9, 0x1, P2 ;  /* 0x00000009eddf7211 */ /* 0x000fc400010f0eff */
[----:B------:R-:W5:Y:S01]  /*2070*/  LDG.E.U16 R24, [R24.64] ;  /* 0x0000000618187981 */ /* 0x000f62000c1e1500 */
[----:B------:R-:W-:-:S03]  /*2080*/  LEA.HI.X.SX32 R227, R227, R9, 0x1, P5 ;  /* 0x00000009e3e37211 */ /* 0x000fc600028f0eff */
        /* <DEDUP_REMOVED lines=8> */
[----:B------:R-:W5:Y:S04]  /*2110*/  LDG.E.U16 R114, [R114.64] ;  /* 0x0000000672727981 */ /* 0x000f68000c1e1500 */
        /* <DEDUP_REMOVED lines=49> */
[----:B------:R-:W5:Y:S01]  /*2430*/  LDG.E.U16 R238, [R238.64] ;  /* 0x00000006eeee7981 */ /* 0x000f62000c1e1500 */
[----:B------:R-:W-:-:S03]  /*2440*/  LEA.HI.X.SX32 R225, R225, R9, 0x1, P1 ;  /* 0x00000009e1e17211 */ /* 0x000fc600008f0eff */
[----:B------:R-:W5:Y:S04]  /*2450*/  LDG.E.U16 R182, [R182.64] ;  /* 0x00000006b6b67981 */ /* 0x000f68000c1e1500 */
[----:B------:R-:W5:Y:S04]  /*2460*/  LDG.E.U16 R192, [R192.64] ;  /* 0x00000006c0c07981 */ /* 0x000f68000c1e1500 */
[----:B------:R-:W5:Y:S04]  /*2470*/  LDG.E.U16 R196, [R196.64] ;  /* 0x00000006c4c47981 */ /* 0x000f68000c1e1500 */
[----:B------:R-:W5:Y:S04]  /*2480*/  LDG.E.U16 R186, [R186.64] ;  /* 0x00000006baba7981 */ /* 0x000f68000c1e1500 */
[----:B------:R0:W5:Y:S04]  /*2490*/  LDG.E.U16 R222, [R222.64] ;  /* 0x00000006dede7981 */ /* 0x000168000c1e1500 */
[----:B------:R1:W5:Y:S01]  /*24a0*/  LDG.E.U16 R224, [R224.64] ;  /* 0x00000006e0e07981 */ /* 0x000362000c1e1500 */
[----:B------:R-:W-:-:S04]  /*24b0*/  LOP3.LUT R252, R248, 0xff, RZ, 0xc0, !PT ;  /* 0x000000fff8fc7812 */ /* 0x000fc800078ec0ff */
[----:B------:R-:W-:-:S05]  /*24c0*/  SHF.L.U32 R13, R252, 0x1, RZ ;  /* 0x00000001fc0d7819 */ /* 0x000fca00000006ff */
[----:B--2---:R2:W-:Y:S01]  /*24d0*/  STS.U16 [R13+0x1000], R3 ;  /* 0x001000030d007388 */ /* 0x0045e20000000400 */
[----:B------:R-:W-:-:S03]  /*24e0*/  LOP3.LUT R9, R13, 0x20, RZ, 0x3c, !PT ;  /* 0x000000200d097812 */ /* 0x000fc600078e3cff */
[----:B------:R-:W-:Y:S01]  /*24f0*/  STS.U16 [R13], R2 ;  /* 0x000000020d007388 */ /* 0x000fe20000000400 */
[----:B--2---:R-:W-:-:S03]  /*2500*/  LOP3.LUT R3, R13, 0x10, RZ, 0x3c, !PT ;  /* 0x000000100d037812 */ /* 0x004fc600078e3cff */
[----:B---3--:R-:W-:Y:S04]  /*2510*/  STS.U16 [R13+0x2000], R4 ;  /* 0x002000040d007388 */ /* 0x008fe80000000400 */
[----:B------:R-:W-:Y:S04]  /*2520*/  STS.U16 [R13+0x4000], R246 ;  /* 0x004000f60d007388 */ /* 0x000fe80000000400 */
[----:B------:R-:W-:Y:S04]  /*2530*/  STS.U16 [R13+0x8000], R245 ;  /* 0x008000f50d007388 */ /* 0x000fe80000000400 */
[----:B----4-:R-:W-:Y:S04]  /*2540*/  STS.U16 [R13+0x9000], R244 ;  /* 0x009000f40d007388 */ /* 0x010fe80000000400 */
[----:B------:R-:W-:Y:S04]  /*2550*/  STS.U16 [R13+0x5000], R243 ;  /* 0x005000f30d007388 */ /* 0x000fe80000000400 */
        /* <DEDUP_REMOVED lines=24> */
[----:B------:R2:W-:Y:S04]  /*26e0*/  STS.U16 [R3+0xf200], R38 ;  /* 0x00f2002603007388 */ /* 0x0005e80000000400 */
[----:B------:R3:W-:Y:S01]  /*26f0*/  STS.U16 [R9+0x1400], R7 ;  /* 0x0014000709007388 */ /* 0x0007e20000000400 */
[----:B--2---:R-:W-:-:S03]  /*2700*/  LOP3.LUT R3, R13, 0x30, RZ, 0x3c, !PT ;  /* 0x000000300d037812 */ /* 0x004fc600078e3cff */
[----:B------:R-:W-:Y:S01]  /*2710*/  STS.U16 [R9+0x2400], R64 ;  /* 0x0024004009007388 */ /* 0x000fe20000000400 */
[----:B---3--:R-:W-:-:S03]  /*2720*/  LOP3.LUT R7, R13, 0x40, RZ, 0x3c, !PT ;  /* 0x000000400d077812 */ /* 0x008fc600078e3cff */
        /* <DEDUP_REMOVED lines=25> */
[----:B-----5:R-:W-:Y:S04]  /*28c0*/  STS.U16 [R3+0x4600], R124 ;  /* 0x0046007c03007388 */ /* 0x020fe80000000400 */
[----:B------:R-:W-:Y:S04]  /*28d0*/  STS.U16 [R3+0x5600], R126 ;  /* 0x0056007e03007388 */ /* 0x000fe80000000400 */
[----:B------:R-:W-:Y:S04]  /*28e0*/  STS.U16 [R3+0x6600], R128 ;  /* 0x0066008003007388 */ /* 0x000fe80000000400 */
[----:B------:R-:W-:Y:S04]  /*28f0*/  STS.U16 [R3+0x7600], R130 ;  /* 0x0076008203007388 */ /* 0x000fe80000000400 */
[----:B------:R2:W-:Y:S04]  /*2900*/  STS.U16 [R3+0xf600], R108 ;  /* 0x00f6006c03007388 */ /* 0x0005e80000000400 */
[----:B------:R-:W-:Y:S01]  /*2910*/  STS.U16 [R7+0x2800], R6 ;  /* 0x0028000607007388 */ /* 0x000fe20000000400 */
[----:B--2---:R-:W-:-:S03]  /*2920*/  LOP3.LUT R3, R13, 0x50, RZ, 0x3c, !PT ;  /* 0x000000500d037812 */ /* 0x004fc600078e3cff */
        /* <DEDUP_REMOVED lines=15> */
[----:B------:R2:W-:Y:S01]  /*2a20*/  STS.U16 [R3+0xa00], R5 ;  /* 0x000a000503007388 */ /* 0x0005e20000000400 */
[----:B------:R-:W-:-:S03]  /*2a30*/  SHF.L.U32 R2, R0, 0x8, RZ ;  /* 0x0000000800027819 */ /* 0x000fc600000006ff */
[----:B------:R-:W-:Y:S04]  /*2a40*/  STS.U16 [R3+0x1a00], R68 ;  /* 0x001a004403007388 */ /* 0x000fe80000000400 */
        /* <DEDUP_REMOVED lines=15> */
[----:B------:R-:W-:-:S03]  /*2b40*/  IADD3 R15, R2, 0x100, RZ ;  /* 0x00000100020f7810 */ /* 0x000fc60007ffe0ff */
        /* <DEDUP_REMOVED lines=13> */
[----:B------:R3:W-:Y:S04]  /*2c20*/  STS.U16 [R5+0xcc00], R210 ;  /* 0x00cc00d205007388 */ /* 0x0007e80000000400 */
        /* <DEDUP_REMOVED lines=12> */
[----:B------:R-:W-:Y:S01]  /*2cf0*/  STS.U16 [R3+0xee00], R238 ;  /* 0x00ee00ee03007388 */ /* 0x000fe20000000400 */
[----:B------:R-:W-:Y:S01]  /*2d00*/  ISETP.GE.AND P0, PT, R15, 0x1, PT ;  /* 0x000000010f00780c */ /* 0x000fe20003f06270 */
[----:B------:R-:W-:Y:S01]  /*2d10*/  CS2R R20, SRZ ;  /* 0x0000000000147805 */ /* 0x000fe2000001ff00 */
[----:B-1----:R-:W-:Y:S01]  /*2d20*/  MOV R225, 0x3f800000 ;  /* 0x3f80000000e17802 */ /* 0x002fe20000000f00 */
[----:B------:R-:W-:Y:S01]  /*2d30*/  STS.U16 [R3+0x1e00], R182 ;  /* 0x001e00b603007388 */ /* 0x000fe20000000400 */
[----:B------:R-:W-:Y:S01]  /*2d40*/  MOV R7, 0xff800000 ;  /* 0xff80000000077802 */ /* 0x000fe20000000f00 */
[----:B------:R-:W-:Y:S01]  /*2d50*/  CS2R R22, SRZ ;  /* 0x0000000000167805 */ /* 0x000fe2000001ff00 */
[----:B--2---:R-:W-:Y:S01]  /*2d60*/  MOV R208, 0xff800000 ;  /* 0xff80000000d07802 */ /* 0x004fe20000000f00 */
[----:B------:R-:W-:Y:S01]  /*2d70*/  STS.U16 [R3+0x2e00], R192 ;  /* 0x002e00c003007388 */ /* 0x000fe20000000400 */
[----:B------:R-:W-:Y:S01]  /*2d80*/  MOV R209, 0xff800000 ;  /* 0xff80000000d17802 */ /* 0x000fe20000000f00 */
[----:B------:R-:W-:Y:S01]  /*2d90*/  CS2R R24, SRZ ;  /* 0x0000000000187805 */ /* 0x000fe2000001ff00 */
[----:B---3--:R-:W-:Y:S01]  /*2da0*/  MOV R210, 0xff800000 ;  /* 0xff80000000d27802 */ /* 0x008fe20000000f00 */
[----:B------:R-:W-:Y:S01]  /*2db0*/  STS.U16 [R3+0x3e00], R196 ;  /* 0x003e00c403007388 */ /* 0x000fe20000000400 */
[----:B0-----:R-:W-:Y:S01]  /*2dc0*/  MOV R223, 0x3f800000 ;  /* 0x3f80000000df7802 */ /* 0x001fe20000000f00 */
[----:B------:R-:W-:Y:S01]  /*2dd0*/  CS2R R26, SRZ ;  /* 0x00000000001a7805 */ /* 0x000fe2000001ff00 */
[----:B------:R-:W-:Y:S01]  /*2de0*/  CS2R R16, SRZ ;  /* 0x0000000000107805 */ /* 0x000fe2000001ff00 */
[----:B------:R-:W-:Y:S01]  /*2df0*/  STS.U16 [R3+0xfe00], R186 ;  /* 0x00fe00ba03007388 */ /* 0x000fe20000000400 */
[----:B------:R-:W-:Y:S01]  /*2e00*/  CS2R R18, SRZ ;  /* 0x0000000000127805 */ /* 0x000fe2000001ff00 */
[----:B------:R-:W-:Y:S01]  /*2e10*/  CS2R R176, SRZ ;  /* 0x0000000000b07805 */ /* 0x000fe2000001ff00 */
[----:B------:R-:W-:Y:S01]  /*2e20*/  CS2R R178, SRZ ;  /* 0x0000000000b27805 */ /* 0x000fe2000001ff00 */
[----:B------:R0:W-:Y:S01]  /*2e30*/  STS.U16 [R3+0x8e00], R222 ;  /* 0x008e00de03007388 */ /* 0x0001e20000000400 */
[----:B------:R-:W-:Y:S01]  /*2e40*/  CS2R R96, SRZ ;  /* 0x0000000000607805 */ /* 0x000fe2000001ff00 */
[----:B------:R-:W-:Y:S01]  /*2e50*/  CS2R R98, SRZ ;  /* 0x0000000000627805 */ /* 0x000fe2000001ff00 */
[----:B------:R-:W-:Y:S01]  /*2e60*/  CS2R R60, SRZ ;  /* 0x00000000003c7805 */ /* 0x000fe2000001ff00 */
[----:B------:R1:W-:Y:S01]  /*2e70*/  STS.U16 [R3+0x9e00], R224 ;  /* 0x009e00e003007388 */ /* 0x0003e20000000400 */
[----:B------:R-:W-:Y:S01]  /*2e80*/  CS2R R62, SRZ ;  /* 0x00000000003e7805 */ /* 0x000fe2000001ff00 */
[----:B------:R-:W-:Y:S01]  /*2e90*/  CS2R R64, SRZ ;  /* 0x0000000000407805 */ /* 0x000fe2000001ff00 */
[----:B------:R-:W-:Y:S01]  /*2ea0*/  CS2R R66, SRZ ;  /* 0x0000000000427805 */ /* 0x000fe2000001ff00 */
[----:B------:R-:W-:Y:S01]  /*2eb0*/  CS2R R68, SRZ ;  /* 0x0000000000447805 */ /* 0x000fe2000001ff00 */
[----:B------:R-:W-:Y:S01]  /*2ec0*/  CS2R R70, SRZ ;  /* 0x0000000000467805 */ /* 0x000fe2000001ff00 */
[----:B0-----:R-:W-:Y:S01]  /*2ed0*/  MOV R222, 0x3f800000 ;  /* 0x3f80000000de7802 */ /* 0x001fe20000000f00 */
[----:B------:R-:W-:Y:S01]  /*2ee0*/  CS2R R72, SRZ ;  /* 0x0000000000487805 */ /* 0x000fe2000001ff00 */
[----:B------:R-:W-:Y:S01]  /*2ef0*/  CS2R R74, SRZ ;  /* 0x00000000004a7805 */ /* 0x000fe2000001ff00 */
[----:B------:R-:W-:Y:S01]  /*2f00*/  CS2R R76, SRZ ;  /* 0x00000000004c7805 */ /* 0x000fe2000001ff00 */
[----:B-1----:R-:W-:Y:S01]  /*2f10*/  MOV R224, 0x3f800000 ;  /* 0x3f80000000e07802 */ /* 0x002fe20000000f00 */
[----:B------:R-:W-:Y:S01]  /*2f20*/  CS2R R78, SRZ ;  /* 0x00000000004e7805 */ /* 0x000fe2000001ff00 */
        /* <DEDUP_REMOVED lines=44> */
[----:B------:R-:W-:-:S02]  /*31f0*/  LOP3.LUT R0, R248, 0xe0, RZ, 0xc0, !PT ;  /* 0x000000e0f8007812 */ /* 0x000fc400078ec0ff */
[C---:B------:R-:W-:Y:S02]  /*3200*/  LOP3.LUT R5, R248.reuse, 0x1c, RZ, 0xc0, !PT ;  /* 0x0000001cf8057812 */ /* 0x040fe400078ec0ff */
[C---:B------:R-:W-:Y:S02]  /*3210*/  SHF.L.U32 R105, R248.reuse, 0x1, RZ ;  /* 0x00000001f8697819 */ /* 0x040fe400000006ff */
[----:B------:R-:W-:Y:S01]  /*3220*/  SHF.L.U32 R104, R248, 0x3, RZ ;  /* 0x00000003f8687819 */ /* 0x000fe200000006ff */
[----:B------:R-:W-:Y:S05]  /*3230*/  @!P0 BRA `(.L_x_0) ;  /* 0x000041f000008947 */ /* 0x000fea0003800000 */
[C---:B------:R-:W-:Y:S01]  /*3240*/  LOP3.LUT R6, R248.reuse, 0x7, RZ, 0xc0, !PT ;  /* 0x00000007f8067812 */ /* 0x040fe200078ec0ff */
[----:B------:R-:W-:Y:S01]  /*3250*/  CS2R R176, SRZ ;  /* 0x0000000000b07805 */ /* 0x000fe2000001ff00 */
[C---:B------:R-:W-:Y:S01]  /*3260*/  LOP3.LUT P0, RZ, R248.reuse, 0x80, RZ, 0xc0, !PT ;  /* 0x00000080f8ff7812 */ /* 0x040fe2000780c0ff */
[----:B------:R-:W-:Y:S01]  /*3270*/  CS2R R178, SRZ ;  /* 0x0000000000b27805 */ /* 0x000fe2000001ff00 */
[----:B------:R-:W-:Y:S01]  /*3280*/  LOP3.LUT R3, R248, 0x7f, RZ, 0xc0, !PT ;  /* 0x0000007ff8037812 */ /* 0x000fe200078ec0ff */
[C---:B------:R-:W-:Y:S01]  /*3290*/  IMAD R8, R6.reuse, 0x210, RZ ;  /* 0x0000021006087824 */ /* 0x040fe200078e02ff */
[----:B------:R-:W-:Y:S01]  /*32a0*/  LOP3.LUT R4, R105, 0x10, RZ, 0xc0, !PT ;  /* 0x0000001069047812 */ /* 0x000fe200078ec0ff */
[----:B------:R-:W-:Y:S01]  /*32b0*/  IMAD R211, R6, 0x110, RZ ;  /* 0x0000011006d37824 */ /* 0x000fe200078e02ff */
[----:B------:R-:W-:Y:S01]  /*32c0*/  SHF.L.U32 R216, R3, 0x1, RZ ;  /* 0x0000000103d87819 */ /* 0x000fe200000006ff */
[----:B------:R-:W-:Y:S01]  /*32d0*/  CS2R R96, SRZ ;  /* 0x0000000000607805 */ /* 0x000fe2000001ff00 */
[----:B------:R-:W-:Y:S01]  /*32e0*/  SEL R7, RZ, 0x110, !P0 ;  /* 0x00000110ff077807 */ /* 0x000fe20004000000 */
[----:B------:R-:W-:Y:S01]  /*32f0*/  CS2R R98, SRZ ;  /* 0x0000000000627805 */ /* 0x000fe2000001ff00 */
[----:B------:R-:W-:Y:S01]  /*3300*/  LOP3.LUT R9, R4, 0xe0, R248, 0xf8, !PT ;  /* 0x000000e004097812 */ /* 0x000fe200078ef8f8 */
[----:B------:R-:W-:Y:S01]  /*3310*/  IMAD R4, R250, c[0x0][0x1a0], RZ ;  /* 0x00006800fa047a24 */ /* 0x000fe200078e02ff */
[----:B------:R-:W-:Y:S01]  /*3320*/  SHF.R.U32.HI R0, RZ, 0x1, R0 ;  /* 0x00000001ff007819 */ /* 0x000fe20000011600 */
[----:B------:R-:W-:Y:S01]  /*3330*/  CS2R R60, SRZ ;  /* 0x00000000003c7805 */ /* 0x000fe2000001ff00 */
[----:B------:R-:W-:Y:S01]  /*3340*/  LOP3.LUT R216, R7, R216, RZ, 0x3c, !PT ;  /* 0x000000d807d87212 */ /* 0x000fe200078e3cff */
[----:B------:R-:W-:Y:S01]  /*3350*/  CS2R R62, SRZ ;  /* 0x00000000003e7805 */ /* 0x000fe2000001ff00 */
[----:B------:R-:W-:Y:S01]  /*3360*/  LOP3.LUT R14, R8, R9, RZ, 0x3c, !PT ;  /* 0x00000009080e7212 */ /* 0x000fe200078e3cff */
[----:B------:R-:W-:Y:S01]  /*3370*/  IMAD R8, R3, c[0x0][0x1a8], RZ ;  /* 0x00006a0003087a24 */ /* 0x000fe200078e02ff */
[--C-:B------:R-:W-:Y:S01]  /*3380*/  SHF.R.U32.HI R7, RZ, 0x7, R248.reuse ;  /* 0x00000007ff077819 */ /* 0x100fe200000116f8 */
[----:B------:R-:W-:Y:S01]  /*3390*/  CS2R R64, SRZ ;  /* 0x0000000000407805 */ /* 0x000fe2000001ff00 */
[----:B------:R-:W-:Y:S01]  /*33a0*/  SHF.R.U32.HI R10, RZ, 0x2, R248 ;  /* 0x00000002ff0a7819 */ /* 0x000fe200000116f8 */
[----:B------:R-:W-:Y:S01]  /*33b0*/  CS2R R66, SRZ ;  /* 0x0000000000427805 */ /* 0x000fe2000001ff00 */
[----:B------:R-:W-:Y:S01]  /*33c0*/  LEA.HI R5, R5, R0, RZ, 0x1e ;  /* 0x0000000005057211 */ /* 0x000fe200078ff0ff */
[----:B------:R-:W-:Y:S01]  /*33d0*/  CS2R R68, SRZ ;  /* 0x0000000000447805 */ /* 0x000fe2000001ff00 */
[----:B------:R-:W-:Y:S01]  /*33e0*/  LOP3.LUT R9, R248, 0x1f, RZ, 0xc0, !PT ;  /* 0x0000001ff8097812 */ /* 0x000fe200078ec0ff */
[----:B------:R-:W-:Y:S01]  /*33f0*/  CS2R R70, SRZ ;  /* 0x0000000000467805 */ /* 0x000fe2000001ff00 */
[----:B------:R-:W-:Y:S01]  /*3400*/  SGXT.U32 R7, R7, 0x1 ;  /* 0x000000010707781a */ /* 0x000fe20000000000 */
[----:B------:R-:W-:Y:S01]  /*3410*/  CS2R R72, SRZ ;  /* 0x0000000000487805 */ /* 0x000fe2000001ff00 */
[----:B------:R-:W-:Y:S01]  /*3420*/  LOP3.LUT R0, R13, 0x30, R10, 0x78, !PT ;  /* 0x000000300d007812 */ /* 0x000fe200078e780a */
[----:B------:R-:W-:Y:S01]  /*3430*/  IMAD R13, R9, c[0x0][0x1b4], RZ ;  /* 0x00006d00090d7a24 */ /* 0x000fe200078e02ff */
[----:B------:R-:W-:Y:S01]  /*3440*/  IADD3 R2, R2, R5, RZ ;  /* 0x0000000502027210 */ /* 0x000fe20007ffe0ff */
[----:B------:R-:W-:Y:S01]  /*3450*/  IMAD R5, R250, c[0x0][0x1b0], RZ ;  /* 0x00006c00fa057a24 */ /* 0x000fe200078e02ff */
[----:B------:R-:W-:Y:S01]  /*3460*/  SHF.L.U32 R3, R4, 0x1, RZ ;  /* 0x0000000104037819 */ /* 0x000fe200000006ff */
[----:B------:R-:W-:Y:S01]  /*3470*/  IMAD R9, R7, c[0x0][0x1a4], RZ ;  /* 0x0000690007097a24 */ /* 0x000fe200078e02ff */
[C---:B------:R-:W-:Y:S01]  /*3480*/  SHF.L.U32 R10, R8.reuse, 0x1, RZ ;  /* 0x00000001080a7819 */ /* 0x040fe200000006ff */
[----:B------:R-:W-:Y:S01]  /*3490*/  IMAD.HI R8, R8, 0x2, RZ ;  /* 0x0000000208087827 */ /* 0x000fe200078e02ff */
[----:B------:R-:W-:Y:S01]  /*34a0*/  MOV R24, c[0x0][0x1a4] ;  /* 0x0000690000187a02 */ /* 0x000fe20000000f00 */
[----:B------:R-:W-:Y:S01]  /*34b0*/  CS2R R74, SRZ ;  /* 0x00000000004a7805 */ /* 0x000fe2000001ff00 */
[----:B------:R-:W-:Y:S01]  /*34c0*/  SHF.L.U32 R7, R5, 0x1, RZ ;  /* 0x0000000105077819 */ /* 0x000fe200000006ff */
[----:B------:R-:W-:Y:S01]  /*34d0*/  CS2R R76, SRZ ;  /* 0x00000000004c7805 */ /* 0x000fe2000001ff00 */
[C---:B------:R-:W-:Y:S01]  /*34e0*/  SHF.L.U32 R12, R13.reuse, 0x1, RZ ;  /* 0x000000010d0c7819 */ /* 0x040fe200000006ff */
[----:B------:R-:W-:Y:S01]  /*34f0*/  IMAD.HI R13, R13, 0x2, RZ ;  /* 0x000000020d0d7827 */ /* 0x000fe200078e02ff */
[----:B------:R-:W-:Y:S01]  /*3500*/  SHF.L.U32 R11, R248, 0x8, RZ ;  /* 0x00000008f80b7819 */ /* 0x000fe200000006ff */
[----:B------:R-:W-:Y:S01]  /*3510*/  CS2R R78, SRZ ;  /* 0x00000000004e7805 */ /* 0x000fe2000001ff00 */
[----:B------:R-:W-:Y:S01]  /*3520*/  IADD3 R20, P0, P1, R10, c[0x0][0x168], R3 ;  /* 0x00005a000a147a10 */ /* 0x000fe2000791e003 */
[----:B------:R-:W-:Y:S01]  /*3530*/  CS2R R80, SRZ ;  /* 0x0000000000507805 */ /* 0x000fe2000001ff00 */
[----:B------:R-:W-:Y:S01]  /*3540*/  LEA R10, R24, R9, 0x1 ;  /* 0x00000009180a7211 */ /* 0x000fe200078e08ff */
[----:B------:R-:W-:Y:S01]  /*3550*/  CS2R R82, SRZ ;  /* 0x0000000000527805 */ /* 0x000fe2000001ff00 */
[----:B------:R-:W-:Y:S01]  /*3560*/  IADD3 R226, P2, P3, R12, c[0x0][0x170], R7 ;  /* 0x00005c000ce27a10 */ /* 0x000fe20007b5e007 */
[----:B------:R-:W-:Y:S01]  /*3570*/  IMAD.HI R7, R4, 0x2, RZ ;  /* 0x0000000204077827 */ /* 0x000fe200078e02ff */
[----:B------:R-:W-:Y:S01]  /*3580*/  SHF.R.U32.HI R12, RZ, 0x5, R248 ;  /* 0x00000005ff0c7819 */ /* 0x000fe200000116f8 */
[----:B------:R-:W-:Y:S01]  /*3590*/  CS2R R84, SRZ ;  /* 0x0000000000547805 */ /* 0x000fe2000001ff00 */
[----:B------:R-:W-:Y:S01]  /*35a0*/  LOP3.LUT R3, R11, 0x1000, RZ, 0xc0, !PT ;  /* 0x000010000b037812 */ /* 0x000fe200078ec0ff */
[----:B------:R-:W-:Y:S01]  /*35b0*/  CS2R R86, SRZ ;  /* 0x0000000000567805 */ /* 0x000fe2000001ff00 */
[----:B------:R-:W-:Y:S01]  /*35c0*/  LEA R11, R24, R10, 0x1 ;  /* 0x0000000a180b7211 */ /* 0x000fe200078e08ff */
[----:B------:R-:W-:Y:S01]  /*35d0*/  CS2R R88, SRZ ;  /* 0x0000000000587805 */ /* 0x000fe2000001ff00 */
[----:B------:R-:W-:Y:S01]  /*35e0*/  SGXT.U32 R4, R12, 0x3 ;  /* 0x000000030c04781a */ /* 0x000fe20000000000 */
[----:B------:R-:W-:Y:S01]  /*35f0*/  IMAD.HI R12, R5, 0x2, RZ ;  /* 0x00000002050c7827 */ /* 0x000fe200078e02ff */
[----:B------:R-:W-:Y:S01]  /*3600*/  IADD3.X R22, R8, c[0x0][0x16c], R7, P0, P1 ;  /* 0x00005b0008167a10 */ /* 0x000fe200007e2407 */
[----:B------:R-:W-:Y:S01]  /*3610*/  CS2R R90, SRZ ;  /* 0x00000000005a7805 */ /* 0x000fe2000001ff00 */
[----:B------:R-:W-:Y:S01]  /*3620*/  LEA R5, R24, R11, 0x1 ;  /* 0x0000000b18057211 */ /* 0x000fe200078e08ff */
[----:B------:R-:W-:Y:S01]  /*3630*/  CS2R R92, SRZ ;  /* 0x00000000005c7805 */ /* 0x000fe2000001ff00 */
[-C--:B------:R-:W-:Y:S01]  /*3640*/  LEA R16, P1, R10, R20.reuse, 0x1 ;  /* 0x000000140a107211 */ /* 0x080fe200078208ff */
[----:B------:R-:W-:Y:S01]  /*3650*/  CS2R R94, SRZ ;  /* 0x00000000005e7805 */ /* 0x000fe2000001ff00 */
[----:B------:R-:W-:Y:S01]  /*3660*/  LEA R26, P0, R9, R20, 0x1 ;  /* 0x00000014091a7211 */ /* 0x000fe200078008ff */
[----:B------:R-:W-:Y:S01]  /*3670*/  CS2R R100, SRZ ;  /* 0x0000000000647805 */ /* 0x000fe2000001ff00 */
[----:B------:R-:W-:Y:S01]  /*3680*/  IADD3 R3, R3, R14, RZ ;  /* 0x0000000e03037210 */ /* 0x000fe20007ffe0ff */
[----:B------:R-:W-:Y:S01]  /*3690*/  IMAD R14, R4, c[0x0][0x1b8], RZ ;  /* 0x00006e00040e7a24 */ /* 0x000fe200078e02ff */
[----:B------:R-:W-:Y:S01]  /*36a0*/  LEA R4, R24, R5, 0x1 ;  /* 0x0000000518047211 */ /* 0x000fe200078e08ff */
[----:B------:R-:W-:Y:S01]  /*36b0*/  CS2R R102, SRZ ;  /* 0x0000000000667805 */ /* 0x000fe2000001ff00 */
[-C--:B------:R-:W-:Y:S01]  /*36c0*/  LEA.HI.X.SX32 R17, R10, R22.reuse, 0x1, P1 ;  /* 0x000000160a117211 */ /* 0x080fe200008f0eff */
[----:B------:R-:W-:Y:S01]  /*36d0*/  CS2R R116, SRZ ;  /* 0x0000000000747805 */ /* 0x000fe2000001ff00 */
[----:B------:R-:W-:Y:S01]  /*36e0*/  LEA.HI.X.SX32 R27, R9, R22, 0x1, P0 ;  /* 0x00000016091b7211 */ /* 0x000fe200000f0eff */
[----:B------:R-:W-:Y:S01]  /*36f0*/  CS2R R118, SRZ ;  /* 0x0000000000767805 */ /* 0x000fe2000001ff00 */
[C---:B------:R-:W-:Y:S01]  /*3700*/  LEA R7, R24.reuse, R4, 0x1 ;  /* 0x0000000418077211 */ /* 0x040fe200078e08ff */
[----:B------:R0:W-:Y:S01]  /*3710*/  STL.64 [R1+0x88], R16 ;  /* 0x0000881001007387 */ /* 0x0001e20000100a00 */
[----:B------:R-:W-:Y:S01]  /*3720*/  IADD3.X R19, R13, c[0x0][0x174], R12, P2, P3 ;  /* 0x00005d000d137a10 */ /* 0x000fe200017e640c */
[----:B------:R-:W-:Y:S01]  /*3730*/  CS2R R52, SRZ ;  /* 0x0000000000347805 */ /* 0x000fe2000001ff00 */
[C---:B------:R-:W-:Y:S01]  /*3740*/  LEA R8, R24.reuse, R7, 0x1 ;  /* 0x0000000718087211 */ /* 0x040fe200078e08ff */
[----:B------:R1:W-:Y:S01]  /*3750*/  STL.64 [R1+0x90], R26 ;  /* 0x0000901a01007387 */ /* 0x0003e20000100a00 */
[----:B------:R-:W-:Y:S01]  /*3760*/  MOV R21, c[0x0][0x1b8] ;  /* 0x00006e0000157a02 */ /* 0x000fe20000000f00 */
[----:B------:R-:W-:Y:S01]  /*3770*/  CS2R R54, SRZ ;  /* 0x0000000000367805 */ /* 0x000fe2000001ff00 */
[C---:B------:R-:W-:Y:S01]  /*3780*/  LEA R9, R24.reuse, R8, 0x1 ;  /* 0x0000000818097211 */ /* 0x040fe200078e08ff */
[----:B------:R-:W-:Y:S01]  /*3790*/  CS2R R56, SRZ ;  /* 0x0000000000387805 */ /* 0x000fe2000001ff00 */
[----:B------:R-:W-:Y:S01]  /*37a0*/  LEA R12, R21, R14, 0x3 ;  /* 0x0000000e150c7211 */ /* 0x000fe200078e18ff */
[----:B------:R-:W-:Y:S01]  /*37b0*/  CS2R R58, SRZ ;  /* 0x00000000003a7805 */ /* 0x000fe2000001ff00 */
[----:B------:R-:W-:Y:S01]  /*37c0*/  LEA R10, R24, R9, 0x1 ;  /* 0x00000009180a7211 */ /* 0x000fe200078e08ff */
[----:B------:R-:W-:Y:S01]  /*37d0*/  CS2R R204, SRZ ;  /* 0x0000000000cc7805 */ /* 0x000fe2000001ff00 */
[----:B0-----:R-:W-:Y:S01]  /*37e0*/  LEA R16, P0, R11, R20, 0x1 ;  /* 0x000000140b107211 */ /* 0x001fe200078008ff */
[----:B------:R-:W-:Y:S01]  /*37f0*/  CS2R R206, SRZ ;  /* 0x0000000000ce7805 */ /* 0x000fe2000001ff00 */
[----:B------:R-:W-:Y:S01]  /*3800*/  LEA R13, R21, R12, 0x3 ;  /* 0x0000000c150d7211 */ /* 0x000fe200078e18ff */
[----:B------:R-:W-:Y:S01]  /*3810*/  CS2R R32, SRZ ;  /* 0x0000000000207805 */ /* 0x000fe2000001ff00 */
[----:B-1----:R-:W-:Y:S01]  /*3820*/  LEA R26, P1, R5, R20, 0x1 ;  /* 0x00000014051a7211 */ /* 0x002fe200078208ff */
[----:B------:R-:W-:Y:S01]  /*3830*/  CS2R R34, SRZ ;  /* 0x0000000000227805 */ /* 0x000fe2000001ff00 */
[-C--:B------:R-:W-:Y:S01]  /*3840*/  LEA.HI.X.SX32 R17, R11, R22.reuse, 0x1, P0 ;  /* 0x000000160b117211 */ /* 0x080fe200000f0eff */
[----:B------:R-:W-:Y:S01]  /*3850*/  CS2R R36, SRZ ;  /* 0x0000000000247805 */ /* 0x000fe2000001ff00 */
[----:B------:R-:W-:Y:S01]  /*3860*/  LEA.HI.X.SX32 R27, R5, R22, 0x1, P1 ;  /* 0x00000016051b7211 */ /* 0x000fe200008f0eff */
[----:B------:R-:W-:Y:S01]  /*3870*/  CS2R R38, SRZ ;  /* 0x0000000000267805 */ /* 0x000fe2000001ff00 */
[----:B------:R-:W-:Y:S01]  /*3880*/  LEA R28, P0, R4, R20, 0x1 ;  /* 0x00000014041c7211 */ /* 0x000fe200078008ff */
[----:B------:R-:W-:Y:S01]  /*3890*/  STL.64 [R1+0x80], R16 ;  /* 0x0000801001007387 */ /* 0x000fe20000100a00 */
[----:B------:R-:W-:Y:S01]  /*38a0*/  LEA R5, R24, R10, 0x1 ;  /* 0x0000000a18057211 */ /* 0x000fe200078e08ff */
[----:B------:R-:W-:Y:S01]  /*38b0*/  CS2R R40, SRZ ;  /* 0x0000000000287805 */ /* 0x000fe2000001ff00 */
[----:B------:R-:W-:Y:S01]  /*38c0*/  LEA.HI.X.SX32 R29, R4, R22, 0x1, P0 ;  /* 0x00000016041d7211 */ /* 0x000fe200000f0eff */
[----:B------:R0:W-:Y:S01]  /*38d0*/  STL.64 [R1+0x78], R26 ;  /* 0x0000781a01007387 */ /* 0x0001e20000100a00 */
[----:B------:R-:W-:Y:S01]  /*38e0*/  LEA R11, R24, R5, 0x1 ;  /* 0x00000005180b7211 */ /* 0x000fe200078e08ff */
[----:B------:R-:W-:Y:S01]  /*38f0*/  CS2R R42, SRZ ;  /* 0x00000000002a7805 */ /* 0x000fe2000001ff00 */
[----:B------:R-:W-:Y:S01]  /*3900*/  LEA R30, P0, R8, R20, 0x1 ;  /* 0x00000014081e7211 */ /* 0x000fe200078008ff */
[----:B------:R1:W-:Y:S01]  /*3910*/  STL.64 [R1+0x70], R28 ;  /* 0x0000701c01007387 */ /* 0x0003e20000100a00 */
[----:B------:R-:W-:Y:S01]  /*3920*/  LEA R4, R24, R11, 0x1 ;  /* 0x0000000b18047211 */ /* 0x000fe200078e08ff */
[----:B------:R-:W-:Y:S01]  /*3930*/  CS2R R44, SRZ ;  /* 0x00000000002c7805 */ /* 0x000fe2000001ff00 */
[----:B------:R-:W-:Y:S01]  /*3940*/  LEA.HI.X.SX32 R31, R8, R22, 0x1, P0 ;  /* 0x00000016081f7211 */ /* 0x000fe200000f0eff */
[----:B------:R-:W-:Y:S01]  /*3950*/  CS2R R46, SRZ ;  /* 0x00000000002e7805 */ /* 0x000fe2000001ff00 */
[----:B------:R-:W-:Y:S01]  /*3960*/  LEA R15, R21, R13, 0x3 ;  /* 0x0000000d150f7211 */ /* 0x000fe200078e18ff */
[----:B------:R-:W-:Y:S01]  /*3970*/  CS2R R180, SRZ ;  /* 0x0000000000b47805 */ /* 0x000fe2000001ff00 */
[----:B------:R-:W-:Y:S01]  /*3980*/  LOP3.LUT R211, R211, 0x30, R105, 0x78, !PT ;  /* 0x00000030d3d37812 */ /* 0x000fe200078e7869 */
[----:B------:R-:W-:Y:S01]  /*3990*/  CS2R R182, SRZ ;  /* 0x0000000000b67805 */ /* 0x000fe2000001ff00 */
[----:B0-----:R-:W-:Y:S01]  /*39a0*/  LEA R26, P1, R7, R20, 0x1 ;  /* 0x00000014071a7211 */ /* 0x001fe200078208ff */
[----:B------:R-:W-:Y:S01]  /*39b0*/  CS2R R184, SRZ ;  /* 0x0000000000b87805 */ /* 0x000fe2000001ff00 */
[----:B------:R-:W-:Y:S01]  /*39c0*/  LEA R16, R21, R15, 0x3 ;  /* 0x0000000f15107211 */ /* 0x000fe200078e18ff */
[----:B------:R-:W-:Y:S01]  /*39d0*/  CS2R R186, SRZ ;  /* 0x0000000000ba7805 */ /* 0x000fe2000001ff00 */
[----:B------:R-:W-:Y:S01]  /*39e0*/  LEA.HI.X.SX32 R27, R7, R22, 0x1, P1 ;  /* 0x00000016071b7211 */ /* 0x000fe200008f0eff */
[----:B------:R-:W-:Y:S01]  /*39f0*/  CS2R R188, SRZ ;  /* 0x0000000000bc7805 */ /* 0x000fe2000001ff00 */
[C---:B-1----:R-:W-:Y:S01]  /*3a00*/  LEA R28, P1, R9.reuse, R20, 0x1 ;  /* 0x00000014091c7211 */ /* 0x042fe200078208ff */
[----:B------:R-:W-:Y:S01]  /*3a10*/  CS2R R190, SRZ ;  /* 0x0000000000be7805 */ /* 0x000fe2000001ff00 */
[C---:B------:R-:W-:Y:S01]  /*3a20*/  LEA R7, R24.reuse, R4, 0x1 ;  /* 0x0000000418077211 */ /* 0x040fe200078e08ff */
[----:B------:R0:W-:Y:S01]  /*3a30*/  STL.64 [R1+0x68], R26 ;  /* 0x0000681a01007387 */ /* 0x0001e20000100a00 */
[----:B------:R-:W-:Y:S01]  /*3a40*/  LEA.HI.X.SX32 R29, R9, R22, 0x1, P1 ;  /* 0x00000016091d7211 */ /* 0x000fe200008f0eff */
[----:B------:R-:W-:Y:S01]  /*3a50*/  CS2R R192, SRZ ;  /* 0x0000000000c07805 */ /* 0x000fe2000001ff00 */
[C---:B------:R-:W-:Y:S01]  /*3a60*/  LEA R8, R24.reuse, R7, 0x1 ;  /* 0x0000000718087211 */ /* 0x040fe200078e08ff */
[----:B------:R1:W-:Y:S01]  /*3a70*/  STL.64 [R1+0x60], R30 ;  /* 0x0000601e01007387 */ /* 0x0003e20000100a00 */
[C---:B------:R-:W-:Y:S01]  /*3a80*/  LEA R17, R21.reuse, R16, 0x3 ;  /* 0x0000001015117211 */ /* 0x040fe200078e18ff */
[----:B------:R-:W-:Y:S01]  /*3a90*/  CS2R R194, SRZ ;  /* 0x0000000000c27805 */ /* 0x000fe2000001ff00 */
[----:B------:R-:W-:Y:S01]  /*3aa0*/  LEA R9, R24, R8, 0x1 ;  /* 0x0000000818097211 */ /* 0x000fe200078e08ff */
[----:B------:R2:W-:Y:S01]  /*3ab0*/  STL.64 [R1+0x58], R28 ;  /* 0x0000581c01007387 */ /* 0x0005e20000100a00 */
[----:B------:R-:W-:Y:S01]  /*3ac0*/  LEA R18, R21, R17, 0x3 ;  /* 0x0000001115127211 */ /* 0x000fe200078e18ff */
[----:B------:R-:W-:Y:S01]  /*3ad0*/  CS2R R196, SRZ ;  /* 0x0000000000c47805 */ /* 0x000fe2000001ff00 */
[----:B------:R-:W-:Y:S01]  /*3ae0*/  MOV R225, 0x3f800000 ;  /* 0x3f80000000e17802 */ /* 0x000fe20000000f00 */
[----:B------:R-:W-:Y:S01]  /*3af0*/  CS2R R198, SRZ ;  /* 0x0000000000c67805 */ /* 0x000fe2000001ff00 */
[C---:B0-----:R-:W-:Y:S01]  /*3b00*/  LEA R26, P2, R10.reuse, R20, 0x1 ;  /* 0x000000140a1a7211 */ /* 0x041fe200078408ff */
[----:B------:R-:W-:Y:S01]  /*3b10*/  CS2R R200, SRZ ;  /* 0x0000000000c87805 */ /* 0x000fe2000001ff00 */
[----:B------:R-:W-:Y:S01]  /*3b20*/  MOV R224, 0x3f800000 ;  /* 0x3f80000000e07802 */ /* 0x000fe20000000f00 */
[----:B------:R-:W-:Y:S01]  /*3b30*/  CS2R R202, SRZ ;  /* 0x0000000000ca7805 */ /* 0x000fe2000001ff00 */
[----:B------:R-:W-:Y:S01]  /*3b40*/  LEA.HI.X.SX32 R27, R10, R22, 0x1, P2 ;  /* 0x000000160a1b7211 */ /* 0x000fe200010f0eff */
[----:B------:R-:W-:Y:S01]  /*3b50*/  CS2R R48, SRZ ;  /* 0x0000000000307805 */ /* 0x000fe2000001ff00 */
[-C--:B-1----:R-:W-:Y:S01]  /*3b60*/  LEA R30, P0, R5, R20.reuse, 0x1 ;  /* 0x00000014051e7211 */ /* 0x082fe200078008ff */
[----:B------:R-:W-:Y:S01]  /*3b70*/  CS2R R50, SRZ ;  /* 0x0000000000327805 */ /* 0x000fe2000001ff00 */
[----:B--2---:R-:W-:Y:S01]  /*3b80*/  LEA R28, P1, R11, R20, 0x1 ;  /* 0x000000140b1c7211 */ /* 0x004fe200078208ff */
[----:B------:R0:W-:Y:S01]  /*3b90*/  STL.64 [R1+0x50], R26 ;  /* 0x0000501a01007387 */ /* 0x0001e20000100a00 */
[-C--:B------:R-:W-:Y:S01]  /*3ba0*/  LEA.HI.X.SX32 R31, R5, R22.reuse, 0x1, P0 ;  /* 0x00000016051f7211 */ /* 0x080fe200000f0eff */
[----:B------:R-:W-:Y:S01]  /*3bb0*/  UMOV UR4, URZ ;  /* 0x0000003f00047c82 */ /* 0x000fe20008000000 */
[----:B------:R-:W-:Y:S01]  /*3bc0*/  LEA.HI.X.SX32 R29, R11, R22, 0x1, P1 ;  /* 0x000000160b1d7211 */ /* 0x000fe200008f0eff */
[----:B------:R-:W-:Y:S01]  /*3bd0*/  UMOV UR5, URZ ;  /* 0x0000003f00057c82 */ /* 0x000fe20008000000 */
[----:B------:R-:W-:Y:S01]  /*3be0*/  MOV R223, 0x3f800000 ;  /* 0x3f80000000df7802 */ /* 0x000fe20000000f00 */
[----:B------:R1:W-:Y:S01]  /*3bf0*/  STL.64 [R1+0x48], R30 ;  /* 0x0000481e01007387 */ /* 0x0003e20000100a00 */
[----:B------:R-:W-:-:S02]  /*3c00*/  MOV R222, 0x3f800000 ;  /* 0x3f80000000de7802 */ /* 0x000fc40000000f00 */
[----:B------:R-:W-:Y:S01]  /*3c10*/  LOP3.LUT R252, R211, 0x40, RZ, 0x3c, !PT ;  /* 0x00000040d3fc7812 */ /* 0x000fe200078e3cff */
[----:B------:R2:W-:Y:S01]  /*3c20*/  STL.64 [R1+0x40], R28 ;  /* 0x0000401c01007387 */ /* 0x0005e20000100a00 */
[----:B0-----:R-:W-:-:S04]  /*3c30*/  LEA R26, P2, R4, R20, 0x1 ;  /* 0x00000014041a7211 */ /* 0x001fc800078408ff */
[----:B------:R-:W-:Y:S02]  /*3c40*/  LEA.HI.X.SX32 R27, R4, R22, 0x1, P2 ;  /* 0x00000016041b7211 */ /* 0x000fe400010f0eff */
[----:B------:R-:W-:Y:S02]  /*3c50*/  LEA R4, R24, R9, 0x1 ;  /* 0x0000000918047211 */ /* 0x000fe400078e08ff */
[CC--:B-1----:R-:W-:Y:S01]  /*3c60*/  LEA R30, P0, R7.reuse, R20.reuse, 0x1 ;  /* 0x00000014071e7211 */ /* 0x0c2fe200078008ff */
[----:B------:R0:W-:Y:S01]  /*3c70*/  STL.64 [R1+0x38], R26 ;  /* 0x0000381a01007387 */ /* 0x0001e20000100a00 */
[-C--:B--2---:R-:W-:Y:S02]  /*3c80*/  LEA R28, P1, R8, R20.reuse, 0x1 ;  /* 0x00000014081c7211 */ /* 0x084fe400078208ff */
[----:B------:R-:W-:Y:S02]  /*3c90*/  LEA R10, P3, R4, R20, 0x1 ;  /* 0x00000014040a7211 */ /* 0x000fe400078608ff */
[----:B------:R-:W-:-:S02]  /*3ca0*/  LEA.HI.X.SX32 R31, R7, R22, 0x1, P0 ;  /* 0x00000016071f7211 */ /* 0x000fc400000f0eff */
[-C--:B------:R-:W-:Y:S02]  /*3cb0*/  LEA.HI.X.SX32 R29, R8, R22.reuse, 0x1, P1 ;  /* 0x00000016081d7211 */ /* 0x080fe400008f0eff */
[----:B------:R-:W-:Y:S01]  /*3cc0*/  LEA.HI.X.SX32 R11, R4, R22, 0x1, P3 ;  /* 0x00000016040b7211 */ /* 0x000fe200018f0eff */
[----:B------:R1:W-:Y:S01]  /*3cd0*/  STL.64 [R1+0x30], R30 ;  /* 0x0000301e01007387 */ /* 0x0003e20000100a00 */
[----:B------:R-:W-:Y:S02]  /*3ce0*/  LEA R4, R21, R18, 0x3 ;  /* 0x0000001215047211 */ /* 0x000fe400078e18ff */
[C---:B0-----:R-:W-:Y:S01]  /*3cf0*/  LEA R26, P2, R9.reuse, R20, 0x1 ;  /* 0x00000014091a7211 */ /* 0x041fe200078408ff */
[----:B------:R0:W-:Y:S01]  /*3d00*/  STL.64 [R1+0x28], R28 ;  /* 0x0000281c01007387 */ /* 0x0001e20000100a00 */
[----:B------:R-:W-:Y:S02]  /*3d10*/  LEA R24, P0, R14, R226, 0x1 ;  /* 0x000000e20e187211 */ /* 0x000fe400078008ff */
[----:B------:R-:W-:-:S02]  /*3d20*/  LEA.HI.X.SX32 R27, R9, R22, 0x1, P2 ;  /* 0x00000016091b7211 */ /* 0x000fc400010f0eff */
[----:B------:R-:W-:Y:S01]  /*3d30*/  LEA R8, P2, R13, R226, 0x1 ;  /* 0x000000e20d087211 */ /* 0x000fe200078408ff */
[----:B------:R-:W-:Y:S01]  /*3d40*/  CS2R R22, SRZ ;  /* 0x0000000000167805 */ /* 0x000fe2000001ff00 */
[----:B------:R-:W-:Y:S01]  /*3d50*/  LEA R5, R21, R4, 0x3 ;  /* 0x0000000415057211 */ /* 0x000fe200078e18ff */
[----:B------:R2:W-:Y:S01]  /*3d60*/  STL.64 [R1+0x20], R26 ;  /* 0x0000201a01007387 */ /* 0x0005e20000100a00 */
[-C--:B------:R-:W-:Y:S01]  /*3d70*/  LEA.HI.X.SX32 R25, R14, R19.reuse, 0x1, P0 ;  /* 0x000000130e197211 */ /* 0x080fe200000f0eff */
[----:B-1----:R-:W-:Y:S01]  /*3d80*/  CS2R R30, SRZ ;  /* 0x00000000001e7805 */ /* 0x002fe2000001ff00 */
[----:B------:R-:W-:Y:S01]  /*3d90*/  LEA.HI.X.SX32 R9, R13, R19, 0x1, P2 ;  /* 0x000000130d097211 */ /* 0x000fe200010f0eff */
[----:B------:R1:W-:Y:S01]  /*3da0*/  STL.64 [R1+0x18], R10 ;  /* 0x0000180a01007387 */ /* 0x0003e20000100a00 */
[----:B------:R-:W-:Y:S01]  /*3db0*/  LEA R7, R21, R5, 0x3 ;  /* 0x0000000515077211 */ /* 0x000fe200078e18ff */
[----:B0-----:R-:W-:Y:S01]  /*3dc0*/  CS2R R28, SRZ ;  /* 0x00000000001c7805 */ /* 0x001fe2000001ff00 */
[-C--:B------:R-:W-:Y:S01]  /*3dd0*/  LEA R250, P0, R15, R226.reuse, 0x1 ;  /* 0x000000e20ffa7211 */ /* 0x080fe200078008ff */
[----:B------:R0:W-:Y:S01]  /*3de0*/  STL.64 [R1+0x10], R24 ;  /* 0x0000101801007387 */ /* 0x0001e20000100a00 */
[----:B------:R-:W-:-:S02]  /*3df0*/  LEA R246, P2, R17, R226, 0x1 ;  /* 0x000000e211f67211 */ /* 0x000fc400078408ff */
[-C--:B------:R-:W-:Y:S01]  /*3e00*/  LEA.HI.X.SX32 R251, R15, R19.reuse, 0x1, P0 ;  /* 0x000000130ffb7211 */ /* 0x080fe200000f0eff */
[----:B--2---:R-:W-:Y:S01]  /*3e10*/  CS2R R26, SRZ ;  /* 0x00000000001a7805 */ /* 0x004fe2000001ff00 */
[-C--:B------:R-:W-:Y:S02]  /*3e20*/  LEA.HI.X.SX32 R247, R17, R19.reuse, 0x1, P2 ;  /* 0x0000001311f77211 */ /* 0x080fe400010f0eff */
[-C--:B------:R-:W-:Y:S02]  /*3e30*/  LEA R244, P0, R18, R226.reuse, 0x1 ;  /* 0x000000e212f47211 */ /* 0x080fe400078008ff */
[CC--:B-1----:R-:W-:Y:S02]  /*3e40*/  LEA R10, P1, R12.reuse, R226.reuse, 0x1 ;  /* 0x000000e20c0a7211 */ /* 0x0c2fe400078208ff */
[----:B------:R-:W-:Y:S01]  /*3e50*/  LEA R240, P2, R5, R226, 0x1 ;  /* 0x000000e205f07211 */ /* 0x000fe200078408ff */
[----:B0-----:R-:W-:Y:S01]  /*3e60*/  CS2R R24, SRZ ;  /* 0x0000000000187805 */ /* 0x001fe2000001ff00 */
[----:B------:R-:W-:-:S02]  /*3e70*/  LEA.HI.X.SX32 R11, R12, R19, 0x1, P1 ;  /* 0x000000130c0b7211 */ /* 0x000fc400008f0eff */
[-C--:B------:R-:W-:Y:S02]  /*3e80*/  LEA R248, P1, R16, R226.reuse, 0x1 ;  /* 0x000000e210f87211 */ /* 0x080fe400078208ff */
[-C--:B------:R-:W-:Y:S01]  /*3e90*/  LEA.HI.X.SX32 R245, R18, R19.reuse, 0x1, P0 ;  /* 0x0000001312f57211 */ /* 0x080fe200000f0eff */
[----:B------:R-:W-:Y:S01]  /*3ea0*/  STL.64 [R1+0x8], R10 ;  /* 0x0000080a01007387 */ /* 0x000fe20000100a00 */
[-C--:B------:R-:W-:Y:S02]  /*3eb0*/  LEA.HI.X.SX32 R249, R16, R19.reuse, 0x1, P1 ;  /* 0x0000001310f97211 */ /* 0x080fe400008f0eff */
[C---:B------:R-:W-:Y:S01]  /*3ec0*/  LEA R242, P1, R4.reuse, R226, 0x1 ;  /* 0x000000e204f27211 */ /* 0x040fe200078208ff */
[----:B------:R0:W-:Y:S01]  /*3ed0*/  STL.64 [R1], R8 ;  /* 0x0000000801007387 */ /* 0x0001e20000100a00 */
[-C--:B------:R-:W-:Y:S01]  /*3ee0*/  LEA.HI.X.SX32 R241, R5, R19.reuse, 0x1, P2 ;  /* 0x0000001305f17211 */ /* 0x080fe200010f0eff */
[----:B------:R-:W-:Y:S01]  /*3ef0*/  CS2R R16, SRZ ;  /* 0x0000000000107805 */ /* 0x000fe2000001ff00 */
[----:B------:R-:W-:-:S02]  /*3f00*/  LEA.HI.X.SX32 R243, R4, R19, 0x1, P1 ;  /* 0x0000001304f37211 */ /* 0x000fc400008f0eff */
[C---:B------:R-:W-:Y:S02]  /*3f10*/  LEA R238, P0, R7.reuse, R226, 0x1 ;  /* 0x000000e207ee7211 */ /* 0x040fe400078008ff */
[----:B------:R-:W-:Y:S02]  /*3f20*/  IADD3 R15, R2, 0x80, RZ ;  /* 0x00000080020f7810 */ /* 0x000fe40007ffe0ff */
[----:B------:R-:W-:Y:S02]  /*3f30*/  LEA.HI.X.SX32 R239, R7, R19, 0x1, P0 ;  /* 0x0000001307ef7211 */ /* 0x000fe400000f0eff */
[----:B------:R-:W-:Y:S02]  /*3f40*/  MOV R14, 0xff800000 ;  /* 0xff800000000e7802 */ /* 0x000fe40000000f00 */
[----:B0-----:R-:W-:Y:S02]  /*3f50*/  LEA R8, R21, R7, 0x3 ;  /* 0x0000000715087211 */ /* 0x001fe400078e18ff */
[----:B------:R-:W-:-:S02]  /*3f60*/  MOV R13, 0xff800000 ;  /* 0xff800000000d7802 */ /* 0x000fc40000000f00 */
[C---:B------:R-:W-:Y:S02]  /*3f70*/  LEA R9, R21.reuse, R8, 0x3 ;  /* 0x0000000815097211 */ /* 0x040fe400078e18ff */
[CC--:B------:R-:W-:Y:S02]  /*3f80*/  LEA R236, P1, R8.reuse, R226.reuse, 0x1 ;  /* 0x000000e208ec7211 */ /* 0x0c0fe400078208ff */
[----:B------:R-:W-:Y:S02]  /*3f90*/  LEA R10, R21, R9, 0x3 ;  /* 0x00000009150a7211 */ /* 0x000fe400078e18ff */
[----:B------:R-:W-:Y:S02]  /*3fa0*/  LEA R234, P2, R9, R226, 0x1 ;  /* 0x000000e209ea7211 */ /* 0x000fe400078408ff */
[----:B------:R-:W-:Y:S02]  /*3fb0*/  LEA R4, R21, R10, 0x3 ;  /* 0x0000000a15047211 */ /* 0x000fe400078e18ff */
[----:B------:R-:W-:-:S02]  /*3fc0*/  LEA.HI.X.SX32 R237, R8, R19, 0x1, P1 ;  /* 0x0000001308ed7211 */ /* 0x000fc400008f0eff */
[----:B------:R-:W-:Y:S02]  /*3fd0*/  LEA R5, R21, R4, 0x3 ;  /* 0x0000000415057211 */ /* 0x000fe400078e18ff */
[----:B------:R-:W-:Y:S02]  /*3fe0*/  LEA.HI.X.SX32 R235, R9, R19, 0x1, P2 ;  /* 0x0000001309eb7211 */ /* 0x000fe400010f0eff */
[----:B------:R-:W-:Y:S01]  /*3ff0*/  LEA R7, R21, R5, 0x3 ;  /* 0x0000000515077211 */ /* 0x000fe200078e18ff */
[----:B------:R-:W-:Y:S01]  /*4000*/  CS2R R8, SRZ ;  /* 0x0000000000087805 */ /* 0x000fe2000001ff00 */
[-C--:B------:R-:W-:Y:S01]  /*4010*/  LEA R232, P0, R10, R226.reuse, 0x1 ;  /* 0x000000e20ae87211 */ /* 0x080fe200078008ff */
[----:B------:R-:W-:Y:S01]  /*4020*/  CS2R R20, SRZ ;  /* 0x0000000000147805 */ /* 0x000fe2000001ff00 */
[-C--:B------:R-:W-:Y:S02]  /*4030*/  LEA R230, P1, R4, R226.reuse, 0x1 ;  /* 0x000000e204e67211 */ /* 0x080fe400078208ff */
[----:B------:R-:W-:-:S02]  /*4040*/  LEA R228, P2, R5, R226, 0x1 ;  /* 0x000000e205e47211 */ /* 0x000fc400078408ff */
[C---:B------:R-:W-:Y:S02]  /*4050*/  LEA R226, P3, R7.reuse, R226, 0x1 ;  /* 0x000000e207e27211 */ /* 0x040fe400078608ff */
[-C--:B------:R-:W-:Y:S02]  /*4060*/  LEA.HI.X.SX32 R233, R10, R19.reuse, 0x1, P0 ;  /* 0x000000130ae97211 */ /* 0x080fe400000f0eff */
[-C--:B------:R-:W-:Y:S01]  /*4070*/  LEA.HI.X.SX32 R227, R7, R19.reuse, 0x1, P3 ;  /* 0x0000001307e37211 */ /* 0x080fe200018f0eff */
[----:B------:R-:W-:Y:S01]  /*4080*/  CS2R R10, SRZ ;  /* 0x00000000000a7805 */ /* 0x000fe2000001ff00 */
[----:B------:R-:W-:Y:S02]  /*4090*/  LOP3.LUT R7, R104, 0x30, RZ, 0xc0, !PT ;  /* 0x0000003068077812 */ /* 0x000fe400078ec0ff */
[----:B------:R-:W-:Y:S02]  /*40a0*/  LEA.HI.X.SX32 R231, R4, R19, 0x1, P1 ;  /* 0x0000001304e77211 */ /* 0x000fe400008f0eff */
[----:B------:R-:W-:-:S02]  /*40b0*/  LEA R7, R6, R7, 0x6 ;  /* 0x0000000706077211 */ /* 0x000fc400078e30ff */
[----:B------:R-:W-:Y:S02]  /*40c0*/  LEA.HI.X.SX32 R229, R5, R19, 0x1, P2 ;  /* 0x0000001305e57211 */ /* 0x000fe400010f0eff */
[----:B------:R-:W-:Y:S01]  /*40d0*/  LOP3.LUT R6, R7, 0x30, R105, 0x78, !PT ;  /* 0x0000003007067812 */ /* 0x000fe200078e7869 */
[----:B------:R-:W-:Y:S01]  /*40e0*/  CS2R R4, SRZ ;  /* 0x0000000000047805 */ /* 0x000fe2000001ff00 */
[C---:B------:R-:W-:Y:S01]  /*40f0*/  IADD3 R105, R2.reuse, 0x88, RZ ;  /* 0x0000008802697810 */ /* 0x040fe20007ffe0ff */
[----:B------:R-:W-:Y:S01]  /*4100*/  CS2R R18, SRZ ;  /* 0x0000000000127805 */ /* 0x000fe2000001ff00 */
[----:B------:R-:W-:Y:S02]  /*4110*/  IADD3 R7, R2, 0x8, RZ ;  /* 0x0000000802077810 */ /* 0x000fe40007ffe0ff */
[----:B------:R-:W-:Y:S02]  /*4120*/  MOV R12, 0xff800000 ;  /* 0xff800000000c7802 */ /* 0x000fe40000000f00 */
[----:B------:R-:W-:-:S02]  /*4130*/  MOV R104, 0xff800000 ;  /* 0xff80000000687802 */ /* 0x000fc40000000f00 */
[C---:B------:R-:W-:Y:S02]  /*4140*/  LOP3.LUT R105, R216.reuse, 0x20, RZ, 0x3c, !PT ;  /* 0x00000020d8697812 */ /* 0x040fe400078e3cff */
[C---:B------:R-:W-:Y:S02]  /*4150*/  LOP3.LUT R15, R216.reuse, 0x40, RZ, 0x3c, !PT ;  /* 0x00000040d80f7812 */ /* 0x040fe400078e3cff */
[----:B------:R-:W-:Y:S02]  /*4160*/  LOP3.LUT R7, R216, 0x60, RZ, 0x3c, !PT ;  /* 0x00000060d8077812 */ /* 0x000fe400078e3cff */
.L_x_1:
[----:B------:R-:W2:Y:S04]  /*4170*/  LDL.64 R106, [R1+0x90] ;  /* 0x00009000016a7983 */ /* 0x000ea80000100a00 */
[----:B------:R-:W3:Y:S04]  /*4180*/  LDL.64 R120, [R1+0x88] ;  /* 0x0000880001787983 */ /* 0x000ee80000100a00 */
[----:B------:R-:W4:Y:S04]  /*4190*/  LDL.64 R112, [R1+0x68] ;  /* 0x0000680001707983 */ /* 0x000f280000100a00 */
[----:B------:R-:W5:Y:S04]  /*41a0*/  LDL.64 R108, [R1+0x80] ;  /* 0x00008000016c7983 */ /* 0x000f680000100a00 */
[----:B------:R-:W3:Y:S04]  /*41b0*/  LDL.64 R114, [R1+0x60] ;  /* 0x0000600001727983 */ /* 0x000ee80000100a00 */
        /* <DEDUP_REMOVED lines=12> */
[----:B------:R-:W3:Y:S01]  /*4280*/  LDL.64 R168, [R1] ;  /* 0x0000000001a87983 */ /* 0x000ee20000100a00 */
[----:B--2---:R-:W-:-:S05]  /*4290*/  IMAD.WIDE R106, R5, 0x2, R106 ;  /* 0x00000002056a7825 */ /* 0x004fca00078e026a */
[----:B------:R3:W2:Y:S01]  /*42a0*/  LDG.E.U16 R7, [R106.64] ;  /* 0x000000066a077981 */ /* 0x0006a2000c1e1500 */
[----:B----4-:R-:W-:-:S04]  /*42b0*/  IMAD.WIDE R112, R5, 0x2, R112 ;  /* 0x0000000205707825 */ /* 0x010fc800078e0270 */
[----:B-----5:R-:W-:-:S04]  /*42c0*/  IMAD.WIDE R108, R5, 0x2, R108 ;  /* 0x00000002056c7825 */ /* 0x020fc800078e026c */
[C---:B---3--:R-:W-:Y:S01]  /*42d0*/  IMAD.WIDE R106, R5.reuse, 0x2, R120 ;  /* 0x00000002056a7825 */ /* 0x048fe200078e0278 */
[----:B------:R0:W3:Y:S03]  /*42e0*/  LDG.E.U16 R105, [R108.64] ;  /* 0x000000066c697981 */ /* 0x0000e6000c1e1500 */
[C---:B------:R-:W-:Y:S01]  /*42f0*/  IMAD.WIDE R114, R5.reuse, 0x2, R114 ;  /* 0x0000000205727825 */ /* 0x040fe200078e0272 */
[----:B------:R1:W4:Y:S03]  /*4300*/  LDG.E.U16 R15, [R106.64] ;  /* 0x000000066a0f7981 */ /* 0x000326000c1e1500 */
[C---:B------:R-:W-:Y:S01]  /*4310*/  IMAD.WIDE R110, R5.reuse, 0x2, R110 ;  /* 0x00000002056e7825 */ /* 0x040fe200078e026e */
[----:B------:R5:W3:Y:S04]  /*4320*/  LDG.E.U16 R121, [R112.64] ;  /* 0x0000000670797981 */ /* 0x000ae8000c1e1500 */
[----:B------:R0:W3:Y:S01]  /*4330*/  LDG.E.U16 R122, [R114.64] ;  /* 0x00000006727a7981 */ /* 0x0000e2000c1e1500 */
[----:B-1----:R-:W-:-:S03]  /*4340*/  IMAD.WIDE R106, R5, 0x2, R142 ;  /* 0x00000002056a7825 */ /* 0x002fc600078e028e */
[----:B------:R1:W3:Y:S01]  /*4350*/  LDG.E.U16 R120, [R110.64] ;  /* 0x000000066e787981 */ /* 0x0002e2000c1e1500 */
[----:B-----5:R-:W-:-:S03]  /*4360*/  IMAD.WIDE R112, R5, 0x2, R126 ;  /* 0x0000000205707825 */ /* 0x020fc600078e027e */
[----:B------:R5:W4:Y:S01]  /*4370*/  LDG.E.U16 R123, [R106.64] ;  /* 0x000000066a7b7981 */ /* 0x000b22000c1e1500 */
[----:B0-----:R-:W-:-:S03]  /*4380*/  IMAD.WIDE R108, R5, 0x2, R140 ;  /* 0x00000002056c7825 */ /* 0x001fc600078e028c */
[----:B------:R0:W4:Y:S01]  /*4390*/  LDG.E.U16 R127, [R112.64] ;  /* 0x00000006707f7981 */ /* 0x000122000c1e1500 */
[----:B------:R-:W-:-:S03]  /*43a0*/  IMAD.WIDE R114, R5, 0x2, R124 ;  /* 0x0000000205727825 */ /* 0x000fc600078e027c */
[----:B------:R0:W4:Y:S01]  /*43b0*/  LDG.E.U16 R124, [R108.64] ;  /* 0x000000066c7c7981 */ /* 0x000122000c1e1500 */
[----:B-1----:R-:W-:-:S03]  /*43c0*/  IMAD.WIDE R110, R5, 0x2, R138 ;  /* 0x00000002056e7825 */ /* 0x002fc600078e028a */
[----:B------:R1:W4:Y:S01]  /*43d0*/  LDG.E.U16 R126, [R114.64] ;  /* 0x00000006727e7981 */ /* 0x000322000c1e1500 */
[----:B-----5:R-:W-:-:S03]  /*43e0*/  IMAD.WIDE R106, R5, 0x2, R136 ;  /* 0x00000002056a7825 */ /* 0x020fc600078e0288 */
[----:B------:R5:W4:Y:S01]  /*43f0*/  LDG.E.U16 R125, [R110.64] ;  /* 0x000000066e7d7981 */ /* 0x000b22000c1e1500 */
[----:B0-----:R-:W-:-:S04]  /*4400*/  IMAD.WIDE R108, R5, 0x2, R134 ;  /* 0x00000002056c7825 */ /* 0x001fc800078e0286 */
[C---:B------:R-:W-:Y:S02]  /*4410*/  IMAD.WIDE R112, R5.reuse, 0x2, R130 ;  /* 0x0000000205707825 */ /* 0x040fe400078e0282 */
[----:B------:R0:W4:Y:S02]  /*4420*/  LDG.E.U16 R130, [R106.64] ;  /* 0x000000066a827981 */ /* 0x000124000c1e1500 */
[C---:B-----5:R-:W-:Y:S02]  /*4430*/  IMAD.WIDE R110, R5.reuse, 0x2, R132 ;  /* 0x00000002056e7825 */ /* 0x060fe400078e0284 */
[----:B------:R-:W5:Y:S02]  /*4440*/  LDG.E.U16 R132, [R112.64] ;  /* 0x0000000670847981 */ /* 0x000f64000c1e1500 */
[----:B-1----:R-:W-:Y:S02]  /*4450*/  IMAD.WIDE R114, R5, 0x2, R128 ;  /* 0x0000000205727825 */ /* 0x002fe400078e0280 */
[----:B------:R-:W5:Y:S04]  /*4460*/  LDG.E.U16 R128, [R108.64] ;  /* 0x000000066c807981 */ /* 0x000f68000c1e1500 */
[----:B------:R-:W5:Y:S04]  /*4470*/  LDG.E.U16 R129, [R110.64] ;  /* 0x000000066e817981 */ /* 0x000f68000c1e1500 */
[----:B------:R-:W5:Y:S04]  /*4480*/  LDG.E.U16 R133, [R114.64] ;  /* 0x0000000672857981 */ /* 0x000f68000c1e1500 */
[----:B------:R-:W-:Y:S01]  /*4490*/  BAR.SYNC.DEFER_BLOCKING 0x0 ;  /* 0x0000000000007b1d */ /* 0x000fe20000010000 */
[----:B------:R-:W-:-:S02]  /*44a0*/  LOP3.LUT R131, R216, 0x20, RZ, 0x3c, !PT ;  /* 0x00000020d8837812 */ /* 0x000fc400078e3cff */
[----:B------:R-:W-:-:S03]  /*44b0*/  LOP3.LUT R134, R216, 0x40, RZ, 0x3c, !PT ;  /* 0x00000040d8867812 */ /* 0x000fc600078e3cff */
[----:B0-----:R-:W5:Y:S04]  /*44c0*/  LDL.64 R106, [R1+0x10] ;  /* 0x00001000016a7983 */ /* 0x001f680000100a00 */
[----:B--2---:R-:W-:Y:S04]  /*44d0*/  STS.U16 [R216+0x10000], R7 ;  /* 0x01000007d8007388 */ /* 0x004fe80000000400 */
[----:B---3--:R-:W-:Y:S04]  /*44e0*/  STS.U16 [R216+0x10800], R120 ;  /* 0x01080078d8007388 */ /* 0x008fe80000000400 */
[----:B----4-:R-:W-:Y:S04]  /*44f0*/  STS.U16 [R216+0x11000], R123 ;  /* 0x0110007bd8007388 */ /* 0x010fe80000000400 */
[----:B------:R-:W-:Y:S04]  /*4500*/  STS.U16 [R216+0x11800], R127 ;  /* 0x0118007fd8007388 */ /* 0x000fe80000000400 */
[----:B------:R-:W-:Y:S04]  /*4510*/  STS.U16 [R131+0x10200], R15 ;  /* 0x0102000f83007388 */ /* 0x000fe80000000400 */
[----:B------:R-:W-:Y:S04]  /*4520*/  STS.U16 [R131+0x10a00], R121 ;  /* 0x010a007983007388 */ /* 0x000fe80000000400 */
[----:B------:R-:W-:Y:S04]  /*4530*/  STS.U16 [R131+0x11200], R124 ;  /* 0x0112007c83007388 */ /* 0x000fe80000000400 */
[----:B------:R0:W-:Y:S04]  /*4540*/  STS.U16 [R131+0x11a00], R126 ;  /* 0x011a007e83007388 */ /* 0x0001e80000000400 */
[----:B------:R-:W-:Y:S04]  /*4550*/  STS.U16 [R134+0x10400], R105 ;  /* 0x0104006986007388 */ /* 0x000fe80000000400 */
[----:B------:R-:W-:Y:S01]  /*4560*/  STS.U16 [R134+0x10c00], R122 ;  /* 0x010c007a86007388 */ /* 0x000fe20000000400 */
[----:B0-----:R-:W-:-:S03]  /*4570*/  LOP3.LUT R131, R216, 0x60, RZ, 0x3c, !PT ;  /* 0x00000060d8837812 */ /* 0x001fc600078e3cff */
[----:B------:R-:W-:Y:S04]  /*4580*/  STS.U16 [R134+0x11400], R125 ;  /* 0x0114007d86007388 */ /* 0x000fe80000000400 */
[----:B------:R-:W-:Y:S04]  /*4590*/  STS.U16 [R134+0x11c00], R130 ;  /* 0x011c008286007388 */ /* 0x000fe80000000400 */
[----:B-----5:R-:W-:Y:S04]  /*45a0*/  STS.U16 [R131+0x10600], R128 ;  /* 0x0106008083007388 */ /* 0x020fe80000000400 */
[----:B------:R-:W-:Y:S04]  /*45b0*/  STS.U16 [R131+0x10e00], R129 ;  /* 0x010e008183007388 */ /* 0x000fe80000000400 */
[----:B------:R-:W-:Y:S04]  /*45c0*/  STS.U16 [R131+0x11600], R132 ;  /* 0x0116008483007388 */ /* 0x000fe80000000400 */
[----:B------:R-:W-:Y:S04]  /*45d0*/  STS.U16 [R131+0x11e00], R133 ;  /* 0x011e008583007388 */ /* 0x000fe80000000400 */
[----:B------:R-:W-:Y:S06]  /*45e0*/  BAR.SYNC.DEFER_BLOCKING 0x0 ;  /* 0x0000000000007b1d */ /* 0x000fec0000010000 */
[----:B------:R-:W-:Y:S04]  /*45f0*/  LDSM.16.MT88.4 R160, [R3] ;  /* 0x0000000003a0783b */ /* 0x000fe80000004200 */
[----:B------:R-:W0:Y:S04]  /*4600*/  LDSM.16.M88.4 R156, [R211+0x10000] ;  /* 0x01000000d39c783b */ /* 0x000e280000000200 */
[----:B------:R-:W1:Y:S04]  /*4610*/  LDSM.16.M88.4 R152, [R211+0x10800] ;  /* 0x01080000d398783b */ /* 0x000e680000000200 */
[----:B------:R-:W2:Y:S04]  /*4620*/  LDSM.16.M88.4 R148, [R211+0x11000] ;  /* 0x01100000d394783b */ /* 0x000ea80000000200 */
[----:B------:R-:W3:Y:S04]  /*4630*/  LDSM.16.MT88.4 R136, [R3+0x100] ;  /* 0x000100000388783b */ /* 0x000ee80000004200 */
[----:B------:R-:W4:Y:S04]  /*4640*/  LDSM.16.M88.4 R124, [R211+0x11800] ;  /* 0x01180000d37c783b */ /* 0x000f280000000200 */
[----:B------:R-:W5:Y:S04]  /*4650*/  LDSM.16.MT88.4 R120, [R3+0x2000] ;  /* 0x002000000378783b */ /* 0x000f680000004200 */
[----:B------:R-:W3:Y:S01]  /*4660*/  LDSM.16.MT88.4 R128, [R3+0x2100] ;  /* 0x002100000380783b */ /* 0x000ee20000004200 */
[C---:B0-----:R-:W-:Y:S08]  /*4670*/  HMMA.16816.F32 R164, R160.reuse, R156, RZ ;  /* 0x0000009ca0a4723c */ /* 0x041ff000000018ff */
[C---:B-1----:R-:W-:Y:S08]  /*4680*/  HMMA.16816.F32 R108, R160.reuse, R152, RZ ;  /* 0x00000098a06c723c */ /* 0x042ff000000018ff */
[----:B--2---:R-:W-:Y:S08]  /*4690*/  HMMA.16816.F32 R112, R160, R148, RZ ;  /* 0x00000094a070723c */ /* 0x004ff000000018ff */
[C---:B---3--:R-:W-:Y:S08]  /*46a0*/  HMMA.16816.F32 R144, R136.reuse, R156, RZ ;  /* 0x0000009c8890723c */ /* 0x048ff000000018ff */
[C---:B------:R-:W-:Y:S08]  /*46b0*/  HMMA.16816.F32 R140, R136.reuse, R152, RZ ;  /* 0x00000098888c723c */ /* 0x040ff000000018ff */
[----:B------:R-:W-:Y:S08]  /*46c0*/  HMMA.16816.F32 R132, R136, R148, RZ ;  /* 0x000000948884723c */ /* 0x000ff000000018ff */
[-C--:B----4-:R-:W-:Y:S08]  /*46d0*/  HMMA.16816.F32 R160, R160, R124.reuse, RZ ;  /* 0x0000007ca0a0723c */ /* 0x090ff000000018ff */
[----:B------:R-:W-:Y:S08]  /*46e0*/  HMMA.16816.F32 R136, R136, R124, RZ ;  /* 0x0000007c8888723c */ /* 0x000ff000000018ff */
[C---:B-----5:R-:W-:Y:S08]  /*46f0*/  HMMA.16816.F32 R164, R120.reuse, R158, R164 ;  /* 0x0000009e78a4723c */ /* 0x060ff000000018a4 */
[C---:B------:R-:W-:Y:S08]  /*4700*/  HMMA.16816.F32 R108, R120.reuse, R154, R108 ;  /* 0x0000009a786c723c */ /* 0x040ff0000000186c */
[C---:B------:R-:W-:Y:S08]  /*4710*/  HMMA.16816.F32 R112, R120.reuse, R150, R112 ;  /* 0x000000967870723c */ /* 0x040ff00000001870 */
[----:B------:R-:W-:Y:S01]  /*4720*/  HMMA.16816.F32 R120, R120, R126, R160 ;  /* 0x0000007e7878723c */ /* 0x000fe200000018a0 */
[----:B------:R-:W-:Y:S07]  /*4730*/  LDSM.16.MT88.4 R160, [R3+0x4000] ;  /* 0x0040000003a0783b */ /* 0x000fee0000004200 */
[C---:B------:R-:W-:Y:S01]  /*4740*/  HMMA.16816.F32 R156, R128.reuse, R158, R144 ;  /* 0x0000009e809c723c */ /* 0x040fe20000001890 */
[----:B------:R-:W0:Y:S07]  /*4750*/  LDSM.16.M88.4 R144, [R252+0x11800] ;  /* 0x01180000fc90783b */ /* 0x000e2e0000000200 */
[C---:B------:R-:W-:Y:S01]  /*4760*/  HMMA.16816.F32 R152, R128.reuse, R154, R140 ;  /* 0x0000009a8098723c */ /* 0x040fe2000000188c */
[----:B------:R-:W1:Y:S07]  /*4770*/  LDSM.16.MT88.4 R140, [R3+0x4100] ;  /* 0x00410000038c783b */ /* 0x000e6e0000004200 */
[C---:B------:R-:W-:Y:S01]  /*4780*/  HMMA.16816.F32 R148, R128.reuse, R150, R132 ;  /* 0x000000968094723c */ /* 0x040fe20000001884 */
[----:B------:R-:W2:Y:S07]  /*4790*/  LDSM.16.M88.4 R132, [R252+0x11000] ;  /* 0x01100000fc84783b */ /* 0x000eae0000000200 */
[----:B------:R-:W-:Y:S01]  /*47a0*/  HMMA.16816.F32 R136, R128, R126, R136 ;  /* 0x0000007e8088723c */ /* 0x000fe20000001888 */
[----:B------:R-:W3:Y:S04]  /*47b0*/  LDSM.16.M88.4 R124, [R252+0x10000] ;  /* 0x01000000fc7c783b */ /* 0x000ee80000000200 */
[----:B------:R-:W4:Y:S03]  /*47c0*/  LDSM.16.M88.4 R128, [R252+0x10800] ;  /* 0x01080000fc80783b */ /* 0x000f260000000200 */
[-C--:B0-----:R-:W-:Y:S11]  /*47d0*/  HMMA.16816.F32 R120, R160, R144.reuse, R120 ;  /* 0x00000090a078723c */ /* 0x081ff60000001878 */
[----:B------:R-:W-:Y:S05]  /*47e0*/  @!UPT UIADD3 URZ, URZ, URZ, URZ ;  /* 0x0000003f3f3ff290 */ /* 0x000fea000fffe03f */
[----:B-1----:R-:W-:Y:S08]  /*47f0*/  HMMA.16816.F32 R136, R140, R144, R136 ;  /* 0x000000908c88723c */ /* 0x002ff00000001888 */
[C---:B--2---:R-:W-:Y:S08]  /*4800*/  HMMA.16816.F32 R112, R160.reuse, R132, R112 ;  /* 0x00000084a070723c */ /* 0x044ff00000001870 */
[C---:B---3--:R-:W-:Y:S08]  /*4810*/  HMMA.16816.F32 R164, R160.reuse, R124, R164 ;  /* 0x0000007ca0a4723c */ /* 0x048ff000000018a4 */
[----:B----4-:R-:W-:Y:S01]  /*4820*/  HMMA.16816.F32 R108, R160, R128, R108 ;  /* 0x00000080a06c723c */ /* 0x010fe2000000186c */
[----:B------:R-:W0:Y:S07]  /*4830*/  LDSM.16.MT88.4 R160, [R3+0x6000] ;  /* 0x0060000003a0783b */ /* 0x000e2e0000004200 */
[C---:B------:R-:W-:Y:S08]  /*4840*/  HMMA.16816.F32 R156, R140.reuse, R124, R156 ;  /* 0x0000007c8c9c723c */ /* 0x040ff0000000189c */
[C---:B------:R-:W-:Y:S08]  /*4850*/  HMMA.16816.F32 R152, R140.reuse, R128, R152 ;  /* 0x000000808c98723c */ /* 0x040ff00000001898 */
[----:B------:R-:W-:Y:S01]  /*4860*/  HMMA.16816.F32 R148, R140, R132, R148 ;  /* 0x000000848c94723c */ /* 0x000fe20000001894 */
[----:B------:R-:W1:Y:S07]  /*4870*/  LDSM.16.MT88.4 R140, [R3+0x6100] ;  /* 0x00610000038c783b */ /* 0x000e6e0000004200 */
[C---:B0-----:R-:W-:Y:S08]  /*4880*/  HMMA.16816.F32 R164, R160.reuse, R126, R164 ;  /* 0x0000007ea0a4723c */ /* 0x041ff000000018a4 */
[C---:B------:R-:W-:Y:S08]  /*4890*/  HMMA.16816.F32 R108, R160.reuse, R130, R108 ;  /* 0x00000082a06c723c */ /* 0x040ff0000000186c */
[C---:B------:R-:W-:Y:S08]  /*48a0*/  HMMA.16816.F32 R112, R160.reuse, R134, R112 ;  /* 0x00000086a070723c */ /* 0x040ff00000001870 */
[----:B------:R-:W-:Y:S01]  /*48b0*/  HMMA.16816.F32 R120, R160, R146, R120 ;  /* 0x00000092a078723c */ /* 0x000fe20000001878 */
[----:B------:R-:W-:Y:S07]  /*48c0*/  LDSM.16.MT88.4 R160, [R3+0x8100] ;  /* 0x0081000003a0783b */ /* 0x000fee0000004200 */
[C---:B-1----:R-:W-:Y:S01]  /*48d0*/  HMMA.16816.F32 R124, R140.reuse, R126, R156 ;  /* 0x0000007e8c7c723c */ /* 0x042fe2000000189c */
[----:B------:R-:W0:Y:S07]  /*48e0*/  LDSM.16.M88.4 R156, [R211+0x11880] ;  /* 0x01188000d39c783b */ /* 0x000e2e0000000200 */
[C---:B------:R-:W-:Y:S01]  /*48f0*/  HMMA.16816.F32 R128, R140.reuse, R130, R152 ;  /* 0x000000828c80723c */ /* 0x040fe20000001898 */
[----:B------:R-:W1:Y:S07]  /*4900*/  LDSM.16.M88.4 R152, [R211+0x11080] ;  /* 0x01108000d398783b */ /* 0x000e6e0000000200 */
[C---:B------:R-:W-:Y:S01]  /*4910*/  HMMA.16816.F32 R132, R140.reuse, R134, R148 ;  /* 0x000000868c84723c */ /* 0x040fe20000001894 */
[----:B------:R-:W2:Y:S07]  /*4920*/  LDSM.16.M88.4 R148, [R211+0x10880] ;  /* 0x01088000d394783b */ /* 0x000eae0000000200 */
[----:B------:R-:W-:Y:S01]  /*4930*/  HMMA.16816.F32 R136, R140, R146, R136 ;  /* 0x000000928c88723c */ /* 0x000fe20000001888 */
[----:B------:R-:W-:Y:S04]  /*4940*/  LDSM.16.MT88.4 R140, [R3+0x8000] ;  /* 0x00800000038c783b */ /* 0x000fe80000004200 */
[----:B------:R-:W3:Y:S11]  /*4950*/  LDSM.16.M88.4 R144, [R211+0x10080] ;  /* 0x01008000d390783b */ /* 0x000ef60000000200 */
[----:B------:R-:W-:Y:S08]  /*4960*/  @!UPT UIADD3 URZ, URZ, URZ, URZ ;  /* 0x0000003f3f3ff290 */ /* 0x000ff0000fffe03f */
[C---:B0-----:R-:W-:Y:S08]  /*4970*/  HMMA.16816.F32 R136, R160.reuse, R156, R136 ;  /* 0x0000009ca088723c */ /* 0x041ff00000001888 */
[C---:B-1----:R-:W-:Y:S08]  /*4980*/  HMMA.16816.F32 R132, R160.reuse, R152, R132 ;  /* 0x00000098a084723c */ /* 0x042ff00000001884 */
[----:B--2---:R-:W-:Y:S08]  /*4990*/  HMMA.16816.F32 R128, R160, R148, R128 ;  /* 0x00000094a080723c */ /* 0x004ff00000001880 */
[C---:B---3--:R-:W-:Y:S08]  /*49a0*/  HMMA.16816.F32 R164, R140.reuse, R144, R164 ;  /* 0x000000908ca4723c */ /* 0x048ff000000018a4 */
[C---:B------:R-:W-:Y:S08]  /*49b0*/  HMMA.16816.F32 R108, R140.reuse, R148, R108 ;  /* 0x000000948c6c723c */ /* 0x040ff0000000186c */
[C---:B------:R-:W-:Y:S08]  /*49c0*/  HMMA.16816.F32 R112, R140.reuse, R152, R112 ;  /* 0x000000988c70723c */ /* 0x040ff00000001870 */
[----:B------:R-:W-:Y:S01]  /*49d0*/  HMMA.16816.F32 R120, R140, R156, R120 ;  /* 0x0000009c8c78723c */ /* 0x000fe20000001878 */
[----:B------:R-:W0:Y:S07]  /*49e0*/  LDSM.16.MT88.4 R140, [R3+0xa100] ;  /* 0x00a10000038c783b */ /* 0x000e2e0000004200 */
[----:B------:R-:W-:Y:S01]  /*49f0*/  HMMA.16816.F32 R124, R160, R144, R124 ;  /* 0x00000090a07c723c */ /* 0x000fe2000000187c */
[----:B------:R-:W1:Y:S11]  /*4a00*/  LDSM.16.MT88.4 R160, [R3+0xa000] ;  /* 0x00a0000003a0783b */ /* 0x000e760000004200 */
[----:B------:R-:W-:Y:S11]  /*4a10*/  @!UPT UIADD3 URZ, URZ, URZ, URZ ;  /* 0x0000003f3f3ff290 */ /* 0x000ff6000fffe03f */
[----:B------:R-:W-:Y:S01]  /*4a20*/  @!UPT UIADD3 URZ, URZ, URZ, URZ ;  /* 0x0000003f3f3ff290 */ /* 0x000fe2000fffe03f */
[-C--:B0-----:R-:W-:Y:S08]  /*4a30*/  HMMA.16816.F32 R124, R140, R146.reuse, R124 ;  /* 0x000000928c7c723c */ /* 0x081ff0000000187c */
[C---:B-1----:R-:W-:Y:S01]  /*4a40*/  HMMA.16816.F32 R164, R160.reuse, R146, R164 ;  /* 0x00000092a0a4723c */ /* 0x042fe200000018a4 */
[----:B------:R-:W-:Y:S07]  /*4a50*/  LDSM.16.M88.4 R144, [R252+0x11880] ;  /* 0x01188000fc90783b */ /* 0x000fee0000000200 */
[C---:B------:R-:W-:Y:S08]  /*4a60*/  HMMA.16816.F32 R108, R160.reuse, R150, R108 ;  /* 0x00000096a06c723c */ /* 0x040ff0000000186c */
[C---:B------:R-:W-:Y:S08]  /*4a70*/  HMMA.16816.F32 R112, R160.reuse, R154, R112 ;  /* 0x0000009aa070723c */ /* 0x040ff00000001870 */
[----:B------:R-:W-:Y:S01]  /*4a80*/  HMMA.16816.F32 R120, R160, R158, R120 ;  /* 0x0000009ea078723c */ /* 0x000fe20000001878 */
[----:B------:R-:W0:Y:S07]  /*4a90*/  LDSM.16.MT88.4 R160, [R3+0xc000] ;  /* 0x00c0000003a0783b */ /* 0x000e2e0000004200 */
[C---:B------:R-:W-:Y:S01]  /*4aa0*/  HMMA.16816.F32 R128, R140.reuse, R150, R128 ;  /* 0x000000968c80723c */ /* 0x040fe20000001880 */
[----:B------:R-:W1:Y:S07]  /*4ab0*/  LDSM.16.M88.4 R148, [R252+0x11080] ;  /* 0x01108000fc94783b */ /* 0x000e6e0000000200 */
[C---:B------:R-:W-:Y:S01]  /*4ac0*/  HMMA.16816.F32 R132, R140.reuse, R154, R132 ;  /* 0x0000009a8c84723c */ /* 0x040fe20000001884 */
[----:B------:R-:W-:Y:S07]  /*4ad0*/  LDSM.16.M88.4 R152, [R252+0x10880] ;  /* 0x01088000fc98783b */ /* 0x000fee0000000200 */
[----:B------:R-:W-:Y:S01]  /*4ae0*/  HMMA.16816.F32 R136, R140, R158, R136 ;  /* 0x0000009e8c88723c */ /* 0x000fe20000001888 */
[----:B------:R-:W-:Y:S04]  /*4af0*/  LDSM.16.M88.4 R156, [R252+0x10080] ;  /* 0x01008000fc9c783b */ /* 0x000fe80000000200 */
[----:B------:R-:W2:Y:S01]  /*4b00*/  LDSM.16.MT88.4 R140, [R3+0xc100] ;  /* 0x00c10000038c783b */ /* 0x000ea20000004200 */
[----:B------:R-:W-:-:S05]  /*4b10*/  IMAD.WIDE R106, R4, 0x2, R106 ;  /* 0x00000002046a7825 */ /* 0x000fca00078e026a */
[----:B------:R3:W4:Y:S01]  /*4b20*/  LDG.E.U16 R7, [R106.64] ;  /* 0x000000066a077981 */ /* 0x000722000c1e1500 */
[C---:B0-----:R-:W-:Y:S08]  /*4b30*/  HMMA.16816.F32 R120, R160.reuse, R144, R120 ;  /* 0x00000090a078723c */ /* 0x041ff00000001878 */
[----:B-1----:R-:W-:Y:S08]  /*4b40*/  HMMA.16816.F32 R112, R160, R148, R112 ;  /* 0x00000094a070723c */ /* 0x002ff00000001870 */
[C---:B--2---:R-:W-:Y:S08]  /*4b50*/  HMMA.16816.F32 R124, R140.reuse, R156, R124 ;  /* 0x0000009c8c7c723c */ /* 0x044ff0000000187c */
[C---:B------:R-:W-:Y:S08]  /*4b60*/  HMMA.16816.F32 R128, R140.reuse, R152, R128 ;  /* 0x000000988c80723c */ /* 0x040ff00000001880 */
[C---:B------:R-:W-:Y:S08]  /*4b70*/  HMMA.16816.F32 R132, R140.reuse, R148, R132 ;  /* 0x000000948c84723c */ /* 0x040ff00000001884 */
[----:B------:R-:W-:Y:S07]  /*4b80*/  HMMA.16816.F32 R136, R140, R144, R136 ;  /* 0x000000908c88723c */ /* 0x000fee0000001888 */
[----:B------:R-:W-:-:S05]  /*4b90*/  IMAD.WIDE R140, R4, 0x2, R170 ;  /* 0x00000002048c7825 */ /* 0x000fca00078e02aa */
[----:B------:R0:W2:Y:S01]  /*4ba0*/  LDG.E.U16 R15, [R140.64] ;  /* 0x000000068c0f7981 */ /* 0x0000a2000c1e1500 */
[C---:B------:R-:W-:Y:S03]  /*4bb0*/  HMMA.16816.F32 R164, R160.reuse, R156, R164 ;  /* 0x0000009ca0a4723c */ /* 0x040fe600000018a4 */
[----:B0-----:R-:W0:Y:S05]  /*4bc0*/  LDSM.16.MT88.4 R140, [R3+0xe100] ;  /* 0x00e10000038c783b */ /* 0x001e2a0000004200 */
[----:B------:R-:W-:Y:S01]  /*4bd0*/  HMMA.16816.F32 R108, R160, R152, R108 ;  /* 0x00000098a06c723c */ /* 0x000fe2000000186c */
[----:B------:R-:W1:Y:S01]  /*4be0*/  LDSM.16.MT88.4 R160, [R3+0xe000] ;  /* 0x00e0000003a0783b */ /* 0x000e620000004200 */
[----:B------:R-:W-:-:S04]  /*4bf0*/  IMAD.WIDE R144, R4, 0x2, R168 ;  /* 0x0000000204907825 */ /* 0x000fc800078e02a8 */
[C---:B---3--:R-:W-:Y:S02]  /*4c00*/  IMAD.WIDE R106, R4.reuse, 0x2, R250 ;  /* 0x00000002046a7825 */ /* 0x048fe400078e02fa */
[----:B------:R3:W5:Y:S04]  /*4c10*/  LDG.E.U16 R144, [R144.64] ;  /* 0x0000000690907981 */ /* 0x000768000c1e1500 */
[----:B---3--:R3:W2:Y:S02]  /*4c20*/  LDG.E.U16 R145, [R106.64] ;  /* 0x000000066a917981 */ /* 0x0086a4000c1e1500 */
[----:B---3--:R-:W-:-:S05]  /*4c30*/  IMAD.WIDE R106, R4, 0x2, R246 ;  /* 0x00000002046a7825 */ /* 0x008fca00078e02f6 */
[----:B------:R3:W2:Y:S01]  /*4c40*/  LDG.E.U16 R149, [R106.64] ;  /* 0x000000066a957981 */ /* 0x0006a2000c1e1500 */
[----:B0-----:R-:W-:Y:S01]  /*4c50*/  HMMA.16816.F32 R124, R140, R158, R124 ;  /* 0x0000009e8c7c723c */ /* 0x001fe2000000187c */
[----:B---3--:R-:W-:-:S07]  /*4c60*/  IMAD.WIDE R106, R4, 0x2, R244 ;  /* 0x00000002046a7825 */ /* 0x008fce00078e02f4 */
[C---:B------:R-:W-:Y:S08]  /*4c70*/  HMMA.16816.F32 R128, R140.reuse, R154, R128 ;  /* 0x0000009a8c80723c */ /* 0x040ff00000001880 */
[C---:B------:R-:W-:Y:S08]  /*4c80*/  HMMA.16816.F32 R132, R140.reuse, R150, R132 ;  /* 0x000000968c84723c */ /* 0x040ff00000001884 */
[----:B------:R-:W-:Y:S07]  /*4c90*/  HMMA.16816.F32 R136, R140, R146, R136 ;  /* 0x000000928c88723c */ /* 0x000fee0000001888 */
[C---:B------:R-:W-:Y:S01]  /*4ca0*/  IMAD.WIDE R140, R4.reuse, 0x2, R248 ;  /* 0x00000002048c7825 */ /* 0x040fe200078e02f8 */
[----:B-1----:R-:W-:Y:S04]  /*4cb0*/  HMMA.16816.F32 R164, R160, R158, R164 ;  /* 0x0000009ea0a4723c */ /* 0x002fe800000018a4 */
[----:B------:R0:W3:Y:S01]  /*4cc0*/  LDG.E.U16 R159, [R140.64] ;  /* 0x000000068c9f7981 */ /* 0x0000e2000c1e1500 */
[----:B------:R-:W-:-:S05]  /*4cd0*/  IMAD.WIDE R142, R4, 0x2, R240 ;  /* 0x00000002048e7825 */ /* 0x000fca00078e02f0 */
[----:B------:R1:W2:Y:S04]  /*4ce0*/  LDG.E.U16 R148, [R142.64] ;  /* 0x000000068e947981 */ /* 0x0002a8000c1e1500 */
[----:B0-----:R0:W2:Y:S02]  /*4cf0*/  LDG.E.U16 R141, [R106.64] ;  /* 0x000000066a8d7981 */ /* 0x0010a4000c1e1500 */
[----:B0-----:R-:W-:-:S05]  /*4d00*/  IMAD.WIDE R106, R4, 0x2, R242 ;  /* 0x00000002046a7825 */ /* 0x001fca00078e02f2 */
[----:B------:R0:W2:Y:S01]  /*4d10*/  LDG.E.U16 R158, [R106.64] ;  /* 0x000000066a9e7981 */ /* 0x0000a2000c1e1500 */
[C---:B-1----:R-:W-:Y:S01]  /*4d20*/  IMAD.WIDE R142, R4.reuse, 0x2, R236 ;  /* 0x00000002048e7825 */ /* 0x042fe200078e02ec */
[----:B------:R-:W-:Y:S04]  /*4d30*/  HMMA.16816.F32 R108, R160, R154, R108 ;  /* 0x0000009aa06c723c */ /* 0x000fe8000000186c */
[----:B------:R1:W2:Y:S01]  /*4d40*/  LDG.E.U16 R157, [R142.64] ;  /* 0x000000068e9d7981 */ /* 0x0002a2000c1e1500 */
[----:B0-----:R-:W-:-:S05]  /*4d50*/  IMAD.WIDE R106, R4, 0x2, R238 ;  /* 0x00000002046a7825 */ /* 0x001fca00078e02ee */
[----:B------:R0:W2:Y:S01]  /*4d60*/  LDG.E.U16 R140, [R106.64] ;  /* 0x000000066a8c7981 */ /* 0x0000a2000c1e1500 */
[C---:B------:R-:W-:Y:S01]  /*4d70*/  IMAD.WIDE R154, R4.reuse, 0x2, R232 ;  /* 0x00000002049a7825 */ /* 0x040fe200078e02e8 */
[----:B------:R-:W-:Y:S03]  /*4d80*/  HMMA.16816.F32 R120, R160, R146, R120 ;  /* 0x00000092a078723c */ /* 0x000fe60000001878 */
[C---:B-1----:R-:W-:Y:S02]  /*4d90*/  IMAD.WIDE R142, R4.reuse, 0x2, R228 ;  /* 0x00000002048e7825 */ /* 0x042fe400078e02e4 */
[----:B------:R1:W2:Y:S02]  /*4da0*/  LDG.E.U16 R154, [R154.64] ;  /* 0x000000069a9a7981 */ /* 0x0002a4000c1e1500 */
[C---:B0-----:R-:W-:Y:S02]  /*4db0*/  IMAD.WIDE R106, R4.reuse, 0x2, R234 ;  /* 0x00000002046a7825 */ /* 0x041fe400078e02ea */
[----:B------:R0:W2:Y:S02]  /*4dc0*/  LDG.E.U16 R156, [R142.64] ;  /* 0x000000068e9c7981 */ /* 0x0000a4000c1e1500 */
[----:B------:R-:W-:-:S02]  /*4dd0*/  IMAD.WIDE R146, R4, 0x2, R230 ;  /* 0x0000000204927825 */ /* 0x000fc400078e02e6 */
[----:B------:R0:W2:Y:S04]  /*4de0*/  LDG.E.U16 R153, [R106.64] ;  /* 0x000000066a997981 */ /* 0x0000a8000c1e1500 */
[----:B-1----:R1:W2:Y:S01]  /*4df0*/  LDG.E.U16 R155, [R146.64] ;  /* 0x00000006929b7981 */ /* 0x0022a2000c1e1500 */
[----:B0-----:R-:W-:-:S05]  /*4e00*/  IMAD.WIDE R106, R4, 0x2, R226 ;  /* 0x00000002046a7825 */ /* 0x001fca00078e02e2 */
[----:B------:R0:W3:Y:S04]  /*4e10*/  LDG.E.U16 R152, [R106.64] ;  /* 0x000000066a987981 */ /* 0x0000e8000c1e1500 */
[----:B------:R-:W0:Y:S01]  /*4e20*/  S2R R168, SR_TID.X ;  /* 0x0000000000a87919 */ /* 0x000e220000002100 */
[----:B------:R-:W-:Y:S01]  /*4e30*/  HMMA.16816.F32 R112, R160, R150, R112 ;  /* 0x00000096a070723c */ /* 0x000fe20000001870 */
[C---:B------:R-:W-:Y:S02]  /*4e40*/  IADD3 R171, R2.reuse, 0x8, RZ ;  /* 0x0000000802ab7810 */ /* 0x040fe40007ffe0ff */
[C---:B------:R-:W-:Y:S02]  /*4e50*/  IADD3 R170, R2.reuse, 0x80, RZ ;  /* 0x0000008002aa7810 */ /* 0x040fe40007ffe0ff */
[----:B------:R-:W-:Y:S01]  /*4e60*/  IADD3 R169, R2, 0x88, RZ ;  /* 0x0000008802a97810 */ /* 0x000fe20007ffe0ff */
[----:B------:R-:W-:Y:S01]  /*4e70*/  FMUL R111, R111, c[0x0][0x188] ;  /* 0x000062006f6f7a20 */ /* 0x000fe20000400000 */
[----:B------:R-:W-:Y:S01]  /*4e80*/  BAR.SYNC.DEFER_BLOCKING 0x0 ;  /* 0x0000000000007b1d */ /* 0x000fe20000010000 */
[----:B------:R-:W-:Y:S01]  /*4e90*/  FMUL R161, R109, c[0x0][0x188] ;  /* 0x000062006da17a20 */ /* 0x000fe20000400000 */
[----:B0-----:R-:W-:-:S04]  /*4ea0*/  LOP3.LUT R105, R168, 0x3, RZ, 0xc0, !PT ;  /* 0x00000003a8697812 */ /* 0x001fc800078ec0ff */
[----:B------:R-:W-:-:S04]  /*4eb0*/  LEA R162, P0, R105, UR4, 0x1 ;  /* 0x0000000469a27c11 */ /* 0x000fc8000f8008ff */
[----:B------:R-:W-:Y:S02]  /*4ec0*/  IADD3 R105, P4, R162, 0x9, RZ ;  /* 0x00000009a2697810 */ /* 0x000fe40007f9e0ff */
[----:B------:R-:W-:Y:S02]  /*4ed0*/  IADD3.X R150, RZ, UR5, RZ, P0, !PT ;  /* 0x00000005ff967c10 */ /* 0x000fe400087fe4ff */
[C---:B------:R-:W-:Y:S02]  /*4ee0*/  ISETP.GT.U32.AND P6, PT, R105.reuse, R2, PT ;  /* 0x000000026900720c */ /* 0x040fe40003fc4070 */
[C---:B------:R-:W-:Y:S02]  /*4ef0*/  ISETP.GT.U32.AND P3, PT, R105.reuse, R171, PT ;  /* 0x000000ab6900720c */ /* 0x040fe40003f64070 */
[C---:B------:R-:W-:Y:S02]  /*4f00*/  ISETP.GT.U32.AND P1, PT, R105.reuse, R170, PT ;  /* 0x000000aa6900720c */ /* 0x040fe40003f24070 */
[----:B------:R-:W-:-:S02]  /*4f10*/  ISETP.GT.U32.AND P2, PT, R105, R169, PT ;  /* 0x000000a96900720c */ /* 0x000fc40003f44070 */
[----:B------:R-:W-:Y:S02]  /*4f20*/  IADD3.X R105, RZ, R150, RZ, P4, !PT ;  /* 0x00000096ff697210 */ /* 0x000fe400027fe4ff */
[----:B------:R-:W-:Y:S02]  /*4f30*/  IADD3 R109, P0, R162, 0x10, RZ ;  /* 0x00000010a26d7810 */ /* 0x000fe40007f1e0ff */
[----:B------:R-:W-:Y:S02]  /*4f40*/  ISETP.GT.U32.AND.EX P3, PT, R105, RZ, PT, P3 ;  /* 0x000000ff6900720c */ /* 0x000fe40003f64130 */
[----:B------:R-:W-:Y:S02]  /*4f50*/  ISETP.GT.U32.AND P5, PT, R109, R2, PT ;  /* 0x000000026d00720c */ /* 0x000fe40003fa4070 */
[----:B------:R-:W-:Y:S01]  /*4f60*/  IADD3.X R151, RZ, R150, RZ, P0, !PT ;  /* 0x00000096ff977210 */ /* 0x000fe200007fe4ff */
[----:B------:R-:W-:Y:S01]  /*4f70*/  FMUL R129, R129, c[0x0][0x188] ;  /* 0x0000620081817a20 */ /* 0x000fe20000400000 */
[----:B------:R-:W-:Y:S01]  /*4f80*/  ISETP.GT.U32.AND.EX P6, PT, R105, RZ, PT, P6 ;  /* 0x000000ff6900720c */ /* 0x000fe20003fc4160 */
[----:B------:R-:W-:Y:S01]  /*4f90*/  FMUL R131, R131, c[0x0][0x188] ;  /* 0x0000620083837a20 */ /* 0x000fe20000400000 */
[----:B------:R-:W-:-:S02]  /*4fa0*/  ISETP.GT.U32.AND.EX P1, PT, R105, RZ, PT, P1 ;  /* 0x000000ff6900720c */ /* 0x000fc40003f24110 */
[----:B------:R-:W-:Y:S01]  /*4fb0*/  ISETP.GT.U32.AND.EX P2, PT, R105, RZ, PT, P2 ;  /* 0x000000ff6900720c */ /* 0x000fe20003f44120 */
[----:B------:R-:W-:Y:S01]  /*4fc0*/  FMUL R105, R112, c[0x0][0x188] ;  /* 0x0000620070697a20 */ /* 0x000fe20000400000 */
[----:B------:R-:W-:Y:S02]  /*4fd0*/  FSEL R163, R111, -INF , !P3 ;  /* 0xff8000006fa37808 */ /* 0x000fe40005800000 */
[----:B------:R-:W-:Y:S02]  /*4fe0*/  ISETP.GT.U32.AND.EX P5, PT, R151, RZ, PT, P5 ;  /* 0x000000ff9700720c */ /* 0x000fe40003fa4150 */
[----:B------:R-:W-:Y:S02]  /*4ff0*/  IADD3 R106, P3, R162, 0x11, RZ ;  /* 0x00000011a26a7810 */ /* 0x000fe40007f7e0ff */
[----:B------:R-:W-:Y:S02]  /*5000*/  FSEL R161, R161, -INF , !P6 ;  /* 0xff800000a1a17808 */ /* 0x000fe40007000000 */
[----:B------:R-:W-:-:S02]  /*5010*/  ISETP.GT.U32.AND P6, PT, R109, R170, PT ;  /* 0x000000aa6d00720c */ /* 0x000fc40003fc4070 */
[----:B------:R-:W-:Y:S02]  /*5020*/  FSEL R160, R129, -INF , !P1 ;  /* 0xff80000081a07808 */ /* 0x000fe40004800000 */
[----:B------:R-:W-:Y:S02]  /*5030*/  FSEL R112, R131, -INF , !P2 ;  /* 0xff80000083707808 */ /* 0x000fe40005000000 */
[----:B------:R-:W-:Y:S02]  /*5040*/  FSEL R105, R105, -INF , !P5 ;  /* 0xff80000069697808 */ /* 0x000fe40006800000 */
[----:B------:R-:W-:Y:S02]  /*5050*/  IADD3.X R129, RZ, R150, RZ, P3, !PT ;  /* 0x00000096ff817210 */ /* 0x000fe40001ffe4ff */
[C---:B------:R-:W-:Y:S02]  /*5060*/  ISETP.GT.U32.AND P1, PT, R106.reuse, R2, PT ;  /* 0x000000026a00720c */ /* 0x040fe40003f24070 */
[----:B------:R-:W-:-:S02]  /*5070*/  ISETP.GT.U32.AND P2, PT, R106, R171, PT ;  /* 0x000000ab6a00720c */ /* 0x000fc40003f44070 */
[C---:B------:R-:W-:Y:S02]  /*5080*/  ISETP.GT.U32.AND P5, PT, R106.reuse, R170, PT ;  /* 0x000000aa6a00720c */ /* 0x040fe40003fa4070 */
[----:B------:R-:W-:Y:S01]  /*5090*/  ISETP.GT.U32.AND P3, PT, R106, R169, PT ;  /* 0x000000a96a00720c */ /* 0x000fe20003f64070 */
[----:B------:R-:W-:Y:S01]  /*50a0*/  FMUL R106, R132, c[0x0][0x188] ;  /* 0x00006200846a7a20 */ /* 0x000fe20000400000 */
[----:B------:R-:W-:Y:S01]  /*50b0*/  ISETP.GT.U32.AND.EX P6, PT, R151, RZ, PT, P6 ;  /* 0x000000ff9700720c */ /* 0x000fe20003fc4160 */
[----:B-1----:R-:W-:Y:S01]  /*50c0*/  FMUL R146, R110, c[0x0][0x188] ;  /* 0x000062006e927a20 */ /* 0x002fe20000400000 */
[C---:B------:R-:W-:Y:S02]  /*50d0*/  ISETP.GT.U32.AND P4, PT, R109.reuse, R171, PT ;  /* 0x000000ab6d00720c */ /* 0x040fe40003f84070 */
[----:B------:R-:W-:Y:S01]  /*50e0*/  ISETP.GT.U32.AND P0, PT, R109, R169, PT ;  /* 0x000000a96d00720c */ /* 0x000fe20003f04070 */
[----:B------:R-:W-:Y:S01]  /*50f0*/  FMUL R109, R115, c[0x0][0x188] ;  /* 0x00006200736d7a20 */ /* 0x000fe20000400000 */
[----:B------:R-:W-:Y:S01]  /*5100*/  ISETP.GT.U32.AND.EX P2, PT, R129, RZ, PT, P2 ;  /* 0x000000ff8100720c */ /* 0x000fe20003f44120 */
[----:B------:R-:W-:Y:S01]  /*5110*/  FMUL R113, R113, c[0x0][0x188] ;  /* 0x0000620071717a20 */ /* 0x000fe20000400000 */
[----:B------:R-:W-:Y:S01]  /*5120*/  FSEL R106, R106, -INF , !P6 ;  /* 0xff8000006a6a7808 */ /* 0x000fe20007000000 */
[----:B------:R-:W-:Y:S01]  /*5130*/  FMUL R110, R114, c[0x0][0x188] ;  /* 0x00006200726e7a20 */ /* 0x000fe20000400000 */
[----:B------:R-:W-:-:S02]  /*5140*/  ISETP.GT.U32.AND.EX P1, PT, R129, RZ, PT, P1 ;  /* 0x000000ff8100720c */ /* 0x000fc40003f24110 */
[----:B------:R-:W-:Y:S01]  /*5150*/  IADD3 R114, P6, R162, 0x18, RZ ;  /* 0x00000018a2727810 */ /* 0x000fe20007fde0ff */
[----:B------:R-:W-:Y:S01]  /*5160*/  FMUL R107, R133, c[0x0][0x188] ;  /* 0x00006200856b7a20 */ /* 0x000fe20000400000 */
[----:B------:R-:W-:Y:S02]  /*5170*/  FSEL R109, R109, -INF , !P2 ;  /* 0xff8000006d6d7808 */ /* 0x000fe40005000000 */
[----:B------:R-:W-:Y:S02]  /*5180*/  FSEL R142, R113, -INF , !P1 ;  /* 0xff800000718e7808 */ /* 0x000fe40004800000 */
[C---:B------:R-:W-:Y:S02]  /*5190*/  ISETP.GT.U32.AND P2, PT, R114.reuse, R171, PT ;  /* 0x000000ab7200720c */ /* 0x040fe40003f44070 */
[----:B------:R-:W-:Y:S02]  /*51a0*/  IADD3.X R168, RZ, R150, RZ, P6, !PT ;  /* 0x00000096ffa87210 */ /* 0x000fe400037fe4ff */
[----:B------:R-:W-:-:S02]  /*51b0*/  ISETP.GT.U32.AND P1, PT, R114, R2, PT ;  /* 0x000000027200720c */ /* 0x000fc40003f24070 */
[----:B------:R-:W-:Y:S01]  /*51c0*/  ISETP.GT.U32.AND.EX P5, PT, R129, RZ, PT, P5 ;  /* 0x000000ff8100720c */ /* 0x000fe20003fa4150 */
[----:B------:R-:W-:Y:S01]  /*51d0*/  FMUL R111, R122, c[0x0][0x188] ;  /* 0x000062007a6f7a20 */ /* 0x000fe20000400000 */
[----:B------:R-:W-:Y:S01]  /*51e0*/  ISETP.GT.U32.AND.EX P4, PT, R151, RZ, PT, P4 ;  /* 0x000000ff9700720c */ /* 0x000fe20003f84140 */
[----:B------:R-:W-:Y:S01]  /*51f0*/  FMUL R120, R120, c[0x0][0x188] ;  /* 0x0000620078787a20 */ /* 0x000fe20000400000 */
[C---:B------:R-:W-:Y:S02]  /*5200*/  ISETP.GT.U32.AND.EX P2, PT, R168.reuse, RZ, PT, P2 ;  /* 0x000000ffa800720c */ /* 0x040fe40003f44120 */
[----:B------:R-:W-:Y:S02]  /*5210*/  ISETP.GT.U32.AND.EX P1, PT, R168, RZ, PT, P1 ;  /* 0x000000ffa800720c */ /* 0x000fe40003f24110 */
[----:B------:R-:W-:Y:S02]  /*5220*/  FSEL R107, R107, -INF , !P5 ;  /* 0xff8000006b6b7808 */ /* 0x000fe40006800000 */
[----:B------:R-:W-:-:S02]  /*5230*/  IADD3 R131, P5, R162, 0x8, RZ ;  /* 0x00000008a2837810 */ /* 0x000fc40007fbe0ff */
[----:B------:R-:W-:Y:S02]  /*5240*/  FSEL R110, R110, -INF , !P4 ;  /* 0xff8000006e6e7808 */ /* 0x000fe40006000000 */
[----:B------:R-:W-:Y:S02]  /*5250*/  FSEL R111, R111, -INF , !P2 ;  /* 0xff8000006f6f7808 */ /* 0x000fe40005000000 */
[----:B------:R-:W-:Y:S02]  /*5260*/  ISETP.GT.U32.AND P4, PT, R162, R2, PT ;  /* 0x00000002a200720c */ /* 0x000fe40003f84070 */
[----:B------:R-:W-:Y:S02]  /*5270*/  ISETP.GT.U32.AND P6, PT, R114, R170, PT ;  /* 0x000000aa7200720c */ /* 0x000fe40003fc4070 */
[----:B------:R-:W-:Y:S02]  /*5280*/  FSEL R143, R120, -INF , !P1 ;  /* 0xff800000788f7808 */ /* 0x000fe40004800000 */
[-C--:B------:R-:W-:Y:S01]  /*5290*/  ISETP.GE.U32.AND P2, PT, R162, R2.reuse, PT ;  /* 0x00000002a200720c */ /* 0x080fe20003f46070 */
[----:B------:R-:W-:Y:S01]  /*52a0*/  FMUL R147, R108, c[0x0][0x188] ;  /* 0x000062006c937a20 */ /* 0x000fe20000400000 */
[----:B------:R-:W-:-:S02]  /*52b0*/  ISETP.GT.U32.AND P1, PT, R131, R2, PT ;  /* 0x000000028300720c */ /* 0x000fc40003f24070 */
[----:B------:R-:W-:Y:S01]  /*52c0*/  IADD3.X R133, RZ, R150, RZ, P5, !PT ;  /* 0x00000096ff857210 */ /* 0x000fe20002ffe4ff */
[----:B------:R-:W-:Y:S01]  /*52d0*/  FMUL R164, R164, c[0x0][0x188] ;  /* 0x00006200a4a47a20 */ /* 0x000fe20000400000 */
[----:B------:R-:W-:Y:S01]  /*52e0*/  ISETP.GT.U32.AND.EX P6, PT, R168, RZ, PT, P6 ;  /* 0x000000ffa800720c */ /* 0x000fe20003fc4160 */
[----:B------:R-:W-:Y:S01]  /*52f0*/  FMUL R165, R165, c[0x0][0x188] ;  /* 0x00006200a5a57a20 */ /* 0x000fe20000400000 */
[----:B------:R-:W-:Y:S01]  /*5300*/  ISETP.GT.U32.AND.EX P4, PT, R150, RZ, PT, P4 ;  /* 0x000000ff9600720c */ /* 0x000fe20003f84140 */
[----:B------:R-:W-:Y:S01]  /*5310*/  FMUL R108, R136, c[0x0][0x188] ;  /* 0x00006200886c7a20 */ /* 0x000fe20000400000 */
[----:B------:R-:W-:Y:S02]  /*5320*/  ISETP.GE.U32.AND.EX P2, PT, R150, RZ, PT, P2 ;  /* 0x000000ff9600720c */ /* 0x000fe40003f46120 */
[----:B------:R-:W-:Y:S01]  /*5330*/  ISETP.GT.U32.AND.EX P1, PT, R133, RZ, PT, P1 ;  /* 0x000000ff8500720c */ /* 0x000fe20003f24110 */
[----:B------:R-:W-:Y:S01]  /*5340*/  FMUL R113, R128, c[0x0][0x188] ;  /* 0x0000620080717a20 */ /* 0x000fe20000400000 */
[----:B------:R-:W-:-:S02]  /*5350*/  FSEL R108, R108, -INF , !P6 ;  /* 0xff8000006c6c7808 */ /* 0x000fc40007000000 */
[----:B------:R-:W-:Y:S02]  /*5360*/  FSEL R164, R164, -INF , !P4 ;  /* 0xff800000a4a47808 */ /* 0x000fe40006000000 */
[----:B------:R-:W-:Y:S02]  /*5370*/  FSEL R165, R165, -INF , !P2 ;  /* 0xff800000a5a57808 */ /* 0x000fe40005000000 */
[----:B------:R-:W-:Y:S02]  /*5380*/  ISETP.GT.U32.AND P5, PT, R131, R170, PT ;  /* 0x000000aa8300720c */ /* 0x000fe40003fa4070 */
[CC--:B------:R-:W-:Y:S02]  /*5390*/  ISETP.GT.U32.AND P6, PT, R162.reuse, R171.reuse, PT ;  /* 0x000000aba200720c */ /* 0x0c0fe40003fc4070 */
[----:B------:R-:W-:Y:S02]  /*53a0*/  FSEL R128, R147, -INF , !P1 ;  /* 0xff80000093807808 */ /* 0x000fe40004800000 */
[----:B------:R-:W-:Y:S01]  /*53b0*/  ISETP.GE.U32.AND P1, PT, R162, R171, PT ;  /* 0x000000aba200720c */ /* 0x000fe20003f26070 */
[----:B------:R-:W-:Y:S01]  /*53c0*/  FMUL R166, R166, c[0x0][0x188] ;  /* 0x00006200a6a67a20 */ /* 0x000fe20000400000 */
[----:B------:R-:W-:Y:S01]  /*53d0*/  FMNMX R120, R164, R165, !PT ;  /* 0x000000a5a4787209 */ /* 0x000fe20007800000 */
[----:B------:R-:W-:Y:S01]  /*53e0*/  FMUL R167, R167, c[0x0][0x188] ;  /* 0x00006200a7a77a20 */ /* 0x000fe20000400000 */
[----:B------:R-:W-:-:S02]  /*53f0*/  ISETP.GT.U32.AND.EX P5, PT, R133, RZ, PT, P5 ;  /* 0x000000ff8500720c */ /* 0x000fc40003fa4150 */
[C---:B------:R-:W-:Y:S02]  /*5400*/  ISETP.GT.U32.AND.EX P6, PT, R150.reuse, RZ, PT, P6 ;  /* 0x000000ff9600720c */ /* 0x040fe40003fc4160 */
[----:B------:R-:W-:Y:S02]  /*5410*/  ISETP.GE.U32.AND.EX P1, PT, R150, RZ, PT, P1 ;  /* 0x000000ff9600720c */ /* 0x000fe40003f26110 */
[----:B------:R-:W-:Y:S02]  /*5420*/  FMNMX R120, R128, R120, !PT ;  /* 0x0000007880787209 */ /* 0x000fe40007800000 */
[----:B------:R-:W-:Y:S02]  /*5430*/  FSEL R113, R113, -INF , !P5 ;  /* 0xff80000071717808 */ /* 0x000fe40006800000 */
[----:B------:R-:W-:Y:S02]  /*5440*/  FSEL R115, R146, -INF , !P4 ;  /* 0xff80000092737808 */ /* 0x000fe40006000000 */
[----:B------:R-:W-:-:S02]  /*5450*/  FSEL R132, R166, -INF , !P6 ;  /* 0xff800000a6847808 */ /* 0x000fc40007000000 */
[CC--:B------:R-:W-:Y:S02]  /*5460*/  ISETP.GT.U32.AND P5, PT, R162.reuse, R170.reuse, PT ;  /* 0x000000aaa200720c */ /* 0x0c0fe40003fa4070 */
[C---:B------:R-:W-:Y:S02]  /*5470*/  ISETP.GE.U32.AND P4, PT, R162.reuse, R170, PT ;  /* 0x000000aaa200720c */ /* 0x040fe40003f86070 */
[CC--:B------:R-:W-:Y:S02]  /*5480*/  ISETP.GT.U32.AND P2, PT, R162.reuse, R169.reuse, PT ;  /* 0x000000a9a200720c */ /* 0x0c0fe40003f44070 */
[C---:B------:R-:W-:Y:S02]  /*5490*/  ISETP.GE.U32.AND P6, PT, R162.reuse, R169, PT ;  /* 0x000000a9a200720c */ /* 0x040fe40003fc6070 */
[----:B------:R-:W-:Y:S02]  /*54a0*/  FSEL R122, R167, -INF , !P1 ;  /* 0xff800000a77a7808 */ /* 0x000fe40004800000 */
[----:B------:R-:W-:-:S02]  /*54b0*/  IADD3 R162, P1, R162, 0x19, RZ ;  /* 0x00000019a2a27810 */ /* 0x000fc40007f3e0ff */
[----:B------:R-:W-:Y:S02]  /*54c0*/  FMNMX R120, R161, R120, !PT ;  /* 0x00000078a1787209 */ /* 0x000fe40007800000 */
[----:B------:R-:W-:Y:S02]  /*54d0*/  IADD3.X R136, RZ, R150, RZ, P1, !PT ;  /* 0x00000096ff887210 */ /* 0x000fe40000ffe4ff */
[----:B------:R-:W-:Y:S02]  /*54e0*/  ISETP.GT.U32.AND P1, PT, R162, R2, PT ;  /* 0x00000002a200720c */ /* 0x000fe40003f24070 */
[----:B------:R-:W-:Y:S01]  /*54f0*/  FMNMX R120, R105, R120, !PT ;  /* 0x0000007869787209 */ /* 0x000fe20007800000 */
[----:B------:R-:W-:Y:S01]  /*5500*/  FMUL R121, R121, c[0x0][0x188] ;  /* 0x0000620079797a20 */ /* 0x000fe20000400000 */
[----:B------:R-:W-:Y:S02]  /*5510*/  ISETP.GT.U32.AND.EX P1, PT, R136, RZ, PT, P1 ;  /* 0x000000ff8800720c */ /* 0x000fe40003f24110 */
[----:B------:R-:W-:-:S02]  /*5520*/  FMNMX R120, R142, R120, !PT ;  /* 0x000000788e787209 */ /* 0x000fc40007800000 */
[----:B------:R-:W-:Y:S02]  /*5530*/  FSEL R147, R121, -INF , !P1 ;  /* 0xff80000079937808 */ /* 0x000fe40004800000 */
[----:B------:R-:W-:-:S04]  /*5540*/  FMNMX R120, R143, R120, !PT ;  /* 0x000000788f787209 */ /* 0x000fc80007800000 */
[----:B------:R-:W-:Y:S02]  /*5550*/  FMNMX R121, R147, R120, !PT ;  /* 0x0000007893797209 */ /* 0x000fe40007800000 */
[----:B------:R-:W-:Y:S01]  /*5560*/  ISETP.GT.U32.AND P1, PT, R114, R169, PT ;  /* 0x000000a97200720c */ /* 0x000fe20003f24070 */
[----:B------:R-:W-:Y:S02]  /*5570*/  FMUL R114, R124, c[0x0][0x188] ;  /* 0x000062007c727a20 */ /* 0x000fe40000400000 */
[----:B------:R-:W0:Y:S01]  /*5580*/  SHFL.BFLY PT, R124, R121, 0x2, 0x1f ;  /* 0x0c401f00797c7f89 */ /* 0x000e2200000e0000 */
[----:B------:R-:W-:Y:S01]  /*5590*/  FMUL R120, R125, c[0x0][0x188] ;  /* 0x000062007d787a20 */ /* 0x000fe20000400000 */
[C---:B------:R-:W-:Y:S02]  /*55a0*/  ISETP.GT.U32.AND.EX P5, PT, R150.reuse, RZ, PT, P5 ;  /* 0x000000ff9600720c */ /* 0x040fe40003fa4150 */
[----:B------:R-:W-:Y:S02]  /*55b0*/  ISETP.GE.U32.AND.EX P4, PT, R150, RZ, PT, P4 ;  /* 0x000000ff9600720c */ /* 0x000fe40003f86140 */
[----:B------:R-:W-:-:S02]  /*55c0*/  FSEL R114, R114, -INF , !P5 ;  /* 0xff80000072727808 */ /* 0x000fc40006800000 */
[----:B------:R-:W-:Y:S02]  /*55d0*/  FSEL R120, R120, -INF , !P4 ;  /* 0xff80000078787808 */ /* 0x000fe40006000000 */
[----:B------:R-:W-:Y:S02]  /*55e0*/  FMNMX R125, R132, R122, !PT ;  /* 0x0000007a847d7209 */ /* 0x000fe40007800000 */
[----:B------:R-:W-:Y:S02]  /*55f0*/  ISETP.GT.U32.AND P5, PT, R162, R171, PT ;  /* 0x000000aba200720c */ /* 0x000fe40003fa4070 */
[----:B------:R-:W-:Y:S01]  /*5600*/  FMNMX R125, R115, R125, !PT ;  /* 0x0000007d737d7209 */ /* 0x000fe20007800000 */
[----:B------:R-:W-:Y:S01]  /*5610*/  FMUL R123, R123, c[0x0][0x188] ;  /* 0x000062007b7b7a20 */ /* 0x000fe20000400000 */
[----:B------:R-:W-:Y:S02]  /*5620*/  ISETP.GT.U32.AND.EX P5, PT, R136, RZ, PT, P5 ;  /* 0x000000ff8800720c */ /* 0x000fe40003fa4150 */
[----:B0-----:R-:W-:-:S02]  /*5630*/  FMNMX R124, R121, R124, !PT ;  /* 0x0000007c797c7209 */ /* 0x001fc40007800000 */
[----:B------:R-:W-:-:S04]  /*5640*/  FMNMX R121, R114, R120, !PT ;  /* 0x0000007872797209 */ /* 0x000fc80007800000 */
[----:B------:R-:W-:Y:S02]  /*5650*/  FMNMX R121, R113, R121, !PT ;  /* 0x0000007971797209 */ /* 0x000fe40007800000 */
[----:B------:R-:W-:Y:S02]  /*5660*/  FMNMX R125, R163, R125, !PT ;  /* 0x0000007da37d7209 */ /* 0x000fe40007800000 */
[----:B------:R-:W-:Y:S02]  /*5670*/  FMNMX R121, R160, R121, !PT ;  /* 0x00000079a0797209 */ /* 0x000fe40007800000 */
[----:B------:R-:W-:Y:S02]  /*5680*/  FSEL R146, R123, -INF , !P5 ;  /* 0xff8000007b927808 */ /* 0x000fe40006800000 */
[----:B------:R-:W-:Y:S02]  /*5690*/  ISETP.GT.U32.AND P5, PT, R162, R170, PT ;  /* 0x000000aaa200720c */ /* 0x000fe40003fa4070 */
[----:B------:R-:W-:-:S02]  /*56a0*/  FMNMX R125, R110, R125, !PT ;  /* 0x0000007d6e7d7209 */ /* 0x000fc40007800000 */
[----:B------:R-:W-:Y:S02]  /*56b0*/  FMNMX R121, R106, R121, !PT ;  /* 0x000000796a797209 */ /* 0x000fe40007800000 */
[----:B------:R-:W-:Y:S01]  /*56c0*/  ISETP.GT.U32.AND P4, PT, R131, R169, PT ;  /* 0x000000a98300720c */ /* 0x000fe20003f84070 */
[----:B------:R-:W-:Y:S01]  /*56d0*/  FMUL R131, R137, c[0x0][0x188] ;  /* 0x0000620089837a20 */ /* 0x000fe20000400000 */
[----:B------:R-:W-:Y:S02]  /*56e0*/  ISETP.GT.U32.AND.EX P5, PT, R136, RZ, PT, P5 ;  /* 0x000000ff8800720c */ /* 0x000fe40003fa4150 */
[----:B------:R-:W-:Y:S02]  /*56f0*/  FMNMX R125, R109, R125, !PT ;  /* 0x0000007d6d7d7209 */ /* 0x000fe40007800000 */
[----:B------:R-:W-:Y:S02]  /*5700*/  FMNMX R121, R107, R121, !PT ;  /* 0x000000796b797209 */ /* 0x000fe40007800000 */
[----:B------:R-:W-:-:S02]  /*5710*/  FSEL R131, R131, -INF , !P5 ;  /* 0xff80000083837808 */ /* 0x000fc40006800000 */
[----:B------:R-:W-:Y:S02]  /*5720*/  FMNMX R125, R111, R125, !PT ;  /* 0x0000007d6f7d7209 */ /* 0x000fe40007800000 */
[----:B------:R-:W-:Y:S01]  /*5730*/  FMNMX R121, R108, R121, !PT ;  /* 0x000000796c797209 */ /* 0x000fe20007800000 */
[----:B------:R-:W0:Y:S01]  /*5740*/  SHFL.BFLY PT, R123, R124, 0x1, 0x1f ;  /* 0x0c201f007c7b7f89 */ /* 0x000e2200000e0000 */
[----:B------:R-:W-:Y:S02]  /*5750*/  FMNMX R125, R146, R125, !PT ;  /* 0x0000007d927d7209 */ /* 0x000fe40007800000 */
[----:B------:R-:W-:Y:S02]  /*5760*/  FMNMX R121, R131, R121, !PT ;  /* 0x0000007983797209 */ /* 0x000fe40007800000 */
[C---:B------:R-:W-:Y:S02]  /*5770*/  ISETP.GT.U32.AND.EX P2, PT, R150.reuse, RZ, PT, P2 ;  /* 0x000000ff9600720c */ /* 0x040fe40003f44120 */
[----:B------:R-:W-:Y:S01]  /*5780*/  ISETP.GE.U32.AND.EX P6, PT, R150, RZ, PT, P6 ;  /* 0x000000ff9600720c */ /* 0x000fe20003fc6160 */
[----:B------:R-:W1:Y:S04]  /*5790*/  SHFL.BFLY PT, R137, R121, 0x2, 0x1f ;  /* 0x0c401f0079897f89 */ /* 0x000e6800000e0000 */
[----:B------:R-:W3:Y:S04]  /*57a0*/  SHFL.BFLY PT, R150, R125, 0x2, 0x1f ;  /* 0x0c401f007d967f89 */ /* 0x000ee800000e0000 */
[----:B----4-:R0:W-:Y:S04]  /*57b0*/  STS.U16 [R0+0x10000], R7 ;  /* 0x0100000700007388 */ /* 0x0101e80000000400 */
[----:B--2---:R2:W-:Y:S01]  /*57c0*/  STS.U16 [R0+0x10200], R15 ;  /* 0x0102000f00007388 */ /* 0x0045e20000000400 */
[----:B0-----:R-:W-:Y:S01]  /*57d0*/  FMNMX R7, R124, R123, !PT ;  /* 0x0000007b7c077209 */ /* 0x001fe20007800000 */
[----:B------:R-:W-:-:S02]  /*57e0*/  FMUL R123, R126, c[0x0][0x188] ;  /* 0x000062007e7b7a20 */ /* 0x000fc40000400000 */
[----:B--2---:R-:W-:Y:S01]  /*57f0*/  FMUL R15, R127, c[0x0][0x188] ;  /* 0x000062007f0f7a20 */ /* 0x004fe20000400000 */
[----:B-1----:R-:W-:Y:S01]  /*5800*/  FMNMX R124, R121, R137, !PT ;  /* 0x00000089797c7209 */ /* 0x002fe20007800000 */
[----:B------:R-:W-:Y:S01]  /*5810*/  FMUL R121, R130, c[0x0][0x188] ;  /* 0x0000620082797a20 */ /* 0x000fe20000400000 */
[----:B------:R-:W-:Y:S02]  /*5820*/  ISETP.GT.U32.AND.EX P4, PT, R133, RZ, PT, P4 ;  /* 0x000000ff8500720c */ /* 0x000fe40003f84140 */
[----:B---3--:R-:W-:Y:S02]  /*5830*/  FMNMX R125, R125, R150, !PT ;  /* 0x000000967d7d7209 */ /* 0x008fe40007800000 */
[----:B------:R-:W-:Y:S02]  /*5840*/  FSEL R123, R123, -INF , !P2 ;  /* 0xff8000007b7b7808 */ /* 0x000fe40005000000 */
[----:B------:R-:W-:Y:S01]  /*5850*/  FSEL R15, R15, -INF , !P6 ;  /* 0xff8000000f0f7808 */ /* 0x000fe20007000000 */
[----:B------:R-:W0:Y:S01]  /*5860*/  SHFL.BFLY PT, R126, R125, 0x1, 0x1f ;  /* 0x0c201f007d7e7f89 */ /* 0x000e2200000e0000 */
[----:B------:R-:W-:-:S02]  /*5870*/  FSEL R121, R121, -INF , !P4 ;  /* 0xff80000079797808 */ /* 0x000fc40006000000 */
[----:B------:R-:W-:Y:S01]  /*5880*/  FMNMX R127, R123, R15, !PT ;  /* 0x0000000f7b7f7209 */ /* 0x000fe20007800000 */
[----:B------:R-:W-:Y:S01]  /*5890*/  FMUL R134, R134, c[0x0][0x188] ;  /* 0x0000620086867a20 */ /* 0x000fe20000400000 */
[----:B------:R-:W-:Y:S02]  /*58a0*/  ISETP.GT.U32.AND.EX P0, PT, R151, RZ, PT, P0 ;  /* 0x000000ff9700720c */ /* 0x000fe40003f04100 */
[----:B------:R-:W-:Y:S01]  /*58b0*/  FMNMX R127, R121, R127, !PT ;  /* 0x0000007f797f7209 */ /* 0x000fe20007800000 */
[----:B------:R-:W-:Y:S01]  /*58c0*/  FMUL R135, R135, c[0x0][0x188] ;  /* 0x0000620087877a20 */ /* 0x000fe20000400000 */
[----:B------:R-:W-:Y:S02]  /*58d0*/  ISETP.GT.U32.AND.EX P3, PT, R129, RZ, PT, P3 ;  /* 0x000000ff8100720c */ /* 0x000fe40003f64130 */
[----:B------:R-:W-:Y:S02]  /*58e0*/  FSEL R151, R134, -INF , !P0 ;  /* 0xff80000086977808 */ /* 0x000fe40004000000 */
[----:B------:R-:W-:Y:S01]  /*58f0*/  FMNMX R127, R112, R127, !PT ;  /* 0x0000007f707f7209 */ /* 0x000fe20007800000 */
[----:B------:R-:W-:Y:S01]  /*5900*/  FMUL R138, R138, c[0x0][0x188] ;  /* 0x000062008a8a7a20 */ /* 0x000fe20000400000 */
[----:B------:R-:W-:-:S02]  /*5910*/  ISETP.GT.U32.AND P5, PT, R162, R169, PT ;  /* 0x000000a9a200720c */ /* 0x000fc40003fa4070 */
[----:B------:R-:W-:Y:S02]  /*5920*/  ISETP.GT.U32.AND.EX P1, PT, R168, RZ, PT, P1 ;  /* 0x000000ffa800720c */ /* 0x000fe40003f24110 */
[----:B------:R-:W-:Y:S02]  /*5930*/  FSEL R150, R135, -INF , !P3 ;  /* 0xff80000087967808 */ /* 0x000fe40005800000 */
[----:B------:R-:W-:Y:S01]  /*5940*/  FMNMX R127, R151, R127, !PT ;  /* 0x0000007f977f7209 */ /* 0x000fe20007800000 */
[----:B------:R-:W-:Y:S01]  /*5950*/  FMUL R130, R139, c[0x0][0x188] ;  /* 0x000062008b827a20 */ /* 0x000fe20000400000 */
[----:B------:R-:W-:Y:S02]  /*5960*/  ISETP.GT.U32.AND.EX P5, PT, R136, RZ, PT, P5 ;  /* 0x000000ff8800720c */ /* 0x000fe40003fa4150 */
[----:B------:R-:W-:Y:S02]  /*5970*/  FSEL R139, R138, -INF , !P1 ;  /* 0xff8000008a8b7808 */ /* 0x000fe40004800000 */
[----:B------:R-:W-:-:S02]  /*5980*/  FMNMX R127, R150, R127, !PT ;  /* 0x0000007f967f7209 */ /* 0x000fc40007800000 */
[----:B------:R-:W-:Y:S02]  /*5990*/  FSEL R130, R130, -INF , !P5 ;  /* 0xff80000082827808 */ /* 0x000fe40006800000 */
[----:B------:R-:W-:Y:S02]  /*59a0*/  FMNMX R127, R139, R127, !PT ;  /* 0x0000007f8b7f7209 */ /* 0x000fe40007800000 */
[----:B------:R-:W-:Y:S02]  /*59b0*/  FMNMX R7, R7, R14, !PT ;  /* 0x0000000e07077209 */ /* 0x000fe40007800000 */
[----:B0-----:R-:W-:Y:S02]  /*59c0*/  FMNMX R126, R125, R126, !PT ;  /* 0x0000007e7d7e7209 */ /* 0x001fe40007800000 */
[----:B------:R-:W-:Y:S01]  /*59d0*/  FMNMX R125, R130, R127, !PT ;  /* 0x0000007f827d7209 */ /* 0x000fe20007800000 */
[----:B------:R-:W-:-:S04]  /*59e0*/  FADD R215, -R7, R14 ;  /* 0x0000000e07d77221 */ /* 0x000fc80000000100 */
[----:B------:R-:W0:Y:S01]  /*59f0*/  SHFL.BFLY PT, R14, R125, 0x2, 0x1f ;  /* 0x0c401f007d0e7f89 */ /* 0x000e2200000e0000 */
[----:B------:R-:W-:-:S03]  /*5a00*/  FMNMX R208, R126, R13, !PT ;  /* 0x0000000d7ed07209 */ /* 0x000fc60007800000 */
[----:B------:R-:W1:Y:S02]  /*5a10*/  SHFL.BFLY PT, R126, R124, 0x1, 0x1f ;  /* 0x0c201f007c7e7f89 */ /* 0x000e6400000e0000 */
[----:B------:R-:W-:Y:S02]  /*5a20*/  FADD R214, -R208, R13 ;  /* 0x0000000dd0d67221 */ /* 0x000fe40000000100 */
[----:B-----5:R-:W-:Y:S01]  /*5a30*/  STS.U16 [R0+0x10400], R144 ;  /* 0x0104009000007388 */ /* 0x020fe20000000400 */
[----:B0-----:R-:W-:-:S05]  /*5a40*/  FMNMX R14, R125, R14, !PT ;  /* 0x0000000e7d0e7209 */ /* 0x001fca0007800000 */
[----:B------:R-:W0:Y:S04]  /*5a50*/  SHFL.BFLY PT, R13, R14, 0x1, 0x1f ;  /* 0x0c201f000e0d7f89 */ /* 0x000e2800000e0000 */
[----:B------:R-:W-:Y:S04]  /*5a60*/  STS.U16 [R0+0x10600], R145 ;  /* 0x0106009100007388 */ /* 0x000fe80000000400 */
[----:B------:R-:W-:Y:S04]  /*5a70*/  STS.U16 [R0+0x10800], R159 ;  /* 0x0108009f00007388 */ /* 0x000fe80000000400 */
[----:B------:R-:W-:Y:S04]  /*5a80*/  STS.U16 [R0+0x10a00], R149 ;  /* 0x010a009500007388 */ /* 0x000fe80000000400 */
[----:B------:R-:W-:Y:S04]  /*5a90*/  STS.U16 [R0+0x10c00], R141 ;  /* 0x010c008d00007388 */ /* 0x000fe80000000400 */
[----:B------:R-:W-:Y:S04]  /*5aa0*/  STS.U16 [R0+0x10e00], R158 ;  /* 0x010e009e00007388 */ /* 0x000fe80000000400 */
[----:B------:R-:W-:Y:S04]  /*5ab0*/  STS.U16 [R0+0x11000], R148 ;  /* 0x0110009400007388 */ /* 0x000fe80000000400 */
[----:B------:R2:W-:Y:S04]  /*5ac0*/  STS.U16 [R0+0x11200], R140 ;  /* 0x0112008c00007388 */ /* 0x0005e80000000400 */
[----:B------:R-:W-:Y:S04]  /*5ad0*/  STS.U16 [R0+0x11400], R157 ;  /* 0x0114009d00007388 */ /* 0x000fe80000000400 */
[----:B------:R3:W-:Y:S04]  /*5ae0*/  STS.U16 [R0+0x11600], R153 ;  /* 0x0116009900007388 */ /* 0x0007e80000000400 */
[----:B------:R-:W-:Y:S04]  /*5af0*/  STS.U16 [R0+0x11800], R154 ;  /* 0x0118009a00007388 */ /* 0x000fe80000000400 */
[----:B------:R-:W-:Y:S04]  /*5b00*/  STS.U16 [R0+0x11a00], R155 ;  /* 0x011a009b00007388 */ /* 0x000fe80000000400 */
[----:B------:R-:W-:Y:S04]  /*5b10*/  STS.U16 [R0+0x11c00], R156 ;  /* 0x011c009c00007388 */ /* 0x000fe80000000400 */
[----:B------:R4:W-:Y:S01]  /*5b20*/  STS.U16 [R0+0x11e00], R152 ;  /* 0x011e009800007388 */ /* 0x0009e20000000400 */
[----:B-1----:R-:W-:-:S04]  /*5b30*/  FMNMX R126, R124, R126, !PT ;  /* 0x0000007e7c7e7209 */ /* 0x002fc80007800000 */
[----:B------:R-:W-:Y:S01]  /*5b40*/  FMNMX R209, R126, R12, !PT ;  /* 0x0000000c7ed17209 */ /* 0x000fe20007800000 */
[----:B------:R-:W-:Y:S01]  /*5b50*/  BAR.SYNC.DEFER_BLOCKING 0x0 ;  /* 0x0000000000007b1d */ /* 0x000fe20000010000 */
[----:B0-----:R-:W-:-:S03]  /*5b60*/  FMNMX R13, R14, R13, !PT ;  /* 0x0000000d0e0d7209 */ /* 0x001fc60007800000 */
[----:B------:R-:W-:Y:S02]  /*5b70*/  FADD R113, R113, -R209 ;  /* 0x800000d171717221 */ /* 0x000fe40000000000 */
[----:B------:R-:W-:Y:S01]  /*5b80*/  FADD R12, -R209, R12 ;  /* 0x0000000cd10c7221 */ /* 0x000fe20000000100 */
[----:B------:R-:W-:Y:S01]  /*5b90*/  FMNMX R210, R13, R104, !PT ;  /* 0x000000680dd27209 */ /* 0x000fe20007800000 */
[----:B------:R-:W-:Y:S02]  /*5ba0*/  FMUL R113, R113, 1.4426950216293334961 ;  /* 0x3fb8aa3b71717820 */ /* 0x000fe40000400000 */
[----:B------:R-:W-:Y:S02]  /*5bb0*/  FMUL R12, R12, 1.4426950216293334961 ;  /* 0x3fb8aa3b0c0c7820 */ /* 0x000fe40000400000 */
[----:B--2---:R0:W-:Y:S08]  /*5bc0*/  MUFU.EX2 R140, R113 ;  /* 0x00000071008c7308 */ /* 0x0041f00000000800 */
[----:B------:R1:W-:Y:S01]  /*5bd0*/  MUFU.EX2 R213, R12 ;  /* 0x0000000c00d57308 */ /* 0x0003e20000000800 */
[----:B0-----:R-:W-:-:S02]  /*5be0*/  FADD R113, R15, -R210 ;  /* 0x800000d20f717221 */ /* 0x001fc40000000000 */
[--C-:B------:R-:W-:Y:S01]  /*5bf0*/  FADD R164, R164, -R7.reuse ;  /* 0x80000007a4a47221 */ /* 0x100fe20000000000 */
[----:B------:R-:W-:Y:S04]  /*5c00*/  LDSM.16.M88.4 R124, [R6+0x10200] ;  /* 0x01020000067c783b */ /* 0x000fe80000000200 */
[----:B-1----:R-:W0:Y:S01]  /*5c10*/  LDSM.16.M88.4 R12, [R6+0x10000] ;  /* 0x01000000060c783b */ /* 0x002e220000000200 */
[--C-:B------:R-:W-:Y:S02]  /*5c20*/  FADD R133, R128, -R7.reuse ;  /* 0x8000000780857221 */ /* 0x100fe40000000000 */
[----:B------:R-:W-:Y:S02]  /*5c30*/  FADD R161, R161, -R7 ;  /* 0x80000007a1a17221 */ /* 0x000fe40000000000 */
[----:B------:R-:W-:-:S02]  /*5c40*/  FADD R132, R132, -R208 ;  /* 0x800000d084847221 */ /* 0x000fc40000000000 */
[--C-:B------:R-:W-:Y:S02]  /*5c50*/  FADD R163, R163, -R208.reuse ;  /* 0x800000d0a3a37221 */ /* 0x100fe40000000000 */
[----:B------:R-:W-:Y:S02]  /*5c60*/  FADD R160, R160, -R209 ;  /* 0x800000d1a0a07221 */ /* 0x000fe40000000000 */
[----:B------:R-:W-:Y:S02]  /*5c70*/  FADD R165, R165, -R7 ;  /* 0x80000007a5a57221 */ /* 0x000fe40000000000 */
[--C-:B------:R-:W-:Y:S02]  /*5c80*/  FADD R122, R122, -R208.reuse ;  /* 0x800000d07a7a7221 */ /* 0x100fe40000000000 */
[----:B------:R-:W-:Y:S02]  /*5c90*/  FADD R115, R115, -R208 ;  /* 0x800000d073737221 */ /* 0x000fe40000000000 */
[----:B------:R-:W-:-:S02]  /*5ca0*/  FADD R114, R114, -R209 ;  /* 0x800000d172727221 */ /* 0x000fc40000000000 */
[----:B------:R-:W-:Y:S02]  /*5cb0*/  FADD R120, R120, -R209 ;  /* 0x800000d178787221 */ /* 0x000fe40000000000 */
[--C-:B------:R-:W-:Y:S02]  /*5cc0*/  FADD R123, R123, -R210.reuse ;  /* 0x800000d27b7b7221 */ /* 0x100fe40000000000 */
[--C-:B------:R-:W-:Y:S02]  /*5cd0*/  FADD R121, R121, -R210.reuse ;  /* 0x800000d279797221 */ /* 0x100fe40000000000 */
[----:B------:R-:W-:Y:S02]  /*5ce0*/  FADD R112, R112, -R210 ;  /* 0x800000d270707221 */ /* 0x000fe40000000000 */
[----:B------:R-:W-:Y:S02]  /*5cf0*/  FADD R104, -R210, R104 ;  /* 0x00000068d2687221 */ /* 0x000fe40000000100 */
[----:B------:R-:W-:-:S02]  /*5d00*/  FMUL R129, R164, 1.4426950216293334961 ;  /* 0x3fb8aa3ba4817820 */ /* 0x000fc40000400000 */
[----:B------:R-:W-:Y:S02]  /*5d10*/  FMUL R133, R133, 1.4426950216293334961 ;  /* 0x3fb8aa3b85857820 */ /* 0x000fe40000400000 */
[----:B------:R-:W-:Y:S02]  /*5d20*/  FMUL R145, R161, 1.4426950216293334961 ;  /* 0x3fb8aa3ba1917820 */ /* 0x000fe40000400000 */
[----:B------:R-:W-:Y:S02]  /*5d30*/  FMUL R215, R215, 1.4426950216293334961 ;  /* 0x3fb8aa3bd7d77820 */ /* 0x000fe40000400000 */
[----:B------:R-:W-:Y:S02]  /*5d40*/  FMUL R132, R132, 1.4426950216293334961 ;  /* 0x3fb8aa3b84847820 */ /* 0x000fe40000400000 */
[----:B------:R-:W-:Y:S02]  /*5d50*/  FMUL R149, R163, 1.4426950216293334961 ;  /* 0x3fb8aa3ba3957820 */ /* 0x000fe40000400000 */
        /* <DEDUP_REMOVED lines=11> */
[----:B------:R-:W-:Y:S01]  /*5e10*/  FMUL R104, R104, 1.4426950216293334961 ;  /* 0x3fb8aa3b68687820 */ /* 0x000fe20000400000 */
[----:B------:R-:W-:Y:S08]  /*5e20*/  MUFU.EX2 R136, R133 ;  /* 0x0000008500887308 */ /* 0x000ff00000000800 */
[----:B------:R-:W-:Y:S08]  /*5e30*/  MUFU.EX2 R129, R129 ;  /* 0x0000008100817308 */ /* 0x000ff00000000800 */
[----:B------:R-:W1:Y:S08]  /*5e40*/  MUFU.EX2 R128, R165 ;  /* 0x000000a500807308 */ /* 0x000e700000000800 */
[----:B------:R-:W-:Y:S08]  /*5e50*/  MUFU.EX2 R145, R145 ;  /* 0x0000009100917308 */ /* 0x000ff00000000800 */
[----:B------:R-:W2:Y:S08]  /*5e60*/  MUFU.EX2 R215, R215 ;  /* 0x000000d700d77308 */ /* 0x000eb00000000800 */
[----:B------:R-:W-:Y:S08]  /*5e70*/  MUFU.EX2 R132, R132 ;  /* 0x0000008400847308 */ /* 0x000ff00000000800 */
[----:B------:R-:W5:Y:S08]  /*5e80*/  MUFU.EX2 R133, R122 ;  /* 0x0000007a00857308 */ /* 0x000f700000000800 */
[----:B------:R-:W-:Y:S08]  /*5e90*/  MUFU.EX2 R141, R115 ;  /* 0x00000073008d7308 */ /* 0x000ff00000000800 */
[----:B------:R-:W-:Y:S08]  /*5ea0*/  MUFU.EX2 R149, R149 ;  /* 0x0000009500957308 */ /* 0x000ff00000000800 */
[----:B------:R-:W0:Y:S08]  /*5eb0*/  MUFU.EX2 R214, R214 ;  /* 0x000000d600d67308 */ /* 0x000e300000000800 */
[----:B------:R-:W-:Y:S08]  /*5ec0*/  MUFU.EX2 R134, R114 ;  /* 0x0000007200867308 */ /* 0x000ff00000000800 */
[----:B------:R1:W0:Y:S08]  /*5ed0*/  MUFU.EX2 R135, R120 ;  /* 0x0000007800877308 */ /* 0x0002300000000800 */
[----:B------:R-:W-:Y:S08]  /*5ee0*/  MUFU.EX2 R148, R148 ;  /* 0x0000009400947308 */ /* 0x000ff00000000800 */
[----:B------:R-:W-:Y:S08]  /*5ef0*/  MUFU.EX2 R137, R123 ;  /* 0x0000007b00897308 */ /* 0x000ff00000000800 */
[----:B------:R-:W0:Y:S08]  /*5f00*/  MUFU.EX2 R138, R113 ;  /* 0x00000071008a7308 */ /* 0x000e300000000800 */
[----:B------:R5:W-:Y:S08]  /*5f10*/  MUFU.EX2 R144, R121 ;  /* 0x0000007900907308 */ /* 0x000bf00000000800 */
[----:B---3--:R3:W3:Y:S08]  /*5f20*/  MUFU.EX2 R153, R112 ;  /* 0x0000007000997308 */ /* 0x0086f00000000800 */
[----:B------:R-:W3:Y:S01]  /*5f30*/  MUFU.EX2 R212, R104 ;  /* 0x0000006800d47308 */ /* 0x000ee20000000800 */
[--C-:B----4-:R-:W-:Y:S01]  /*5f40*/  FADD R152, R105, -R7.reuse ;  /* 0x8000000769987221 */ /* 0x110fe20000000000 */
[----:B-1----:R-:W-:Y:S01]  /*5f50*/  F2FP.PACK_AB R120, R128, R129 ;  /* 0x000000818078723e */ /* 0x002fe200000000ff */
[----:B--2---:R-:W-:Y:S01]  /*5f60*/  FMUL R20, R215, R20 ;  /* 0x00000014d7147220 */ /* 0x004fe20000400000 */
[----:B-----5:R-:W-:Y:S01]  /*5f70*/  F2FP.PACK_AB R121, R133, R132 ;  /* 0x000000848579723e */ /* 0x020fe200000000ff */
[----:B------:R-:W-:Y:S01]  /*5f80*/  FMUL R21, R215, R21 ;  /* 0x00000015d7157220 */ /* 0x000fe20000400000 */
[----:B------:R-:W-:Y:S01]  /*5f90*/  F2FP.PACK_AB R122, R145, R136 ;  /* 0x00000088917a723e */ /* 0x000fe200000000ff */
[C---:B0-----:R-:W-:Y:S01]  /*5fa0*/  FMUL R22, R214.reuse, R22 ;  /* 0x00000016d6167220 */ /* 0x041fe20000400000 */
[----:B------:R-:W-:Y:S01]  /*5fb0*/  F2FP.PACK_AB R123, R149, R141 ;  /* 0x0000008d957b723e */ /* 0x000fe200000000ff */
[----:B------:R-:W-:Y:S01]  /*5fc0*/  FMUL R23, R214, R23 ;  /* 0x00000017d6177220 */ /* 0x000fe20000400000 */
[----:B---3--:R-:W-:Y:S01]  /*5fd0*/  F2FP.PACK_AB R112, R135, R134 ;  /* 0x000000868770723e */ /* 0x008fe200000000ff */
[C---:B------:R-:W-:Y:S01]  /*5fe0*/  FMUL R52, R213.reuse, R52 ;  /* 0x00000034d5347220 */ /* 0x040fe20000400000 */
[----:B------:R-:W-:Y:S01]  /*5ff0*/  F2FP.PACK_AB R113, R138, R137 ;  /* 0x000000898a71723e */ /* 0x000fe200000000ff */
[----:B------:R-:W-:Y:S01]  /*6000*/  FMUL R53, R213, R53 ;  /* 0x00000035d5357220 */ /* 0x000fe20000400000 */
[----:B------:R-:W-:Y:S01]  /*6010*/  F2FP.PACK_AB R114, R148, R140 ;  /* 0x0000008c9472723e */ /* 0x000fe200000000ff */
[----:B------:R-:W-:Y:S01]  /*6020*/  FADD R142, R142, -R7 ;  /* 0x800000078e8e7221 */ /* 0x000fe20000000000 */
[----:B------:R-:W-:Y:S01]  /*6030*/  F2FP.PACK_AB R115, R153, R144 ;  /* 0x000000909973723e */ /* 0x000fe200000000ff */
[----:B------:R-:W-:-:S02]  /*6040*/  FMUL R54, R212, R54 ;  /* 0x00000036d4367220 */ /* 0x000fc40000400000 */
[----:B------:R-:W-:Y:S02]  /*6050*/  FMUL R55, R212, R55 ;  /* 0x00000037d4377220 */ /* 0x000fe40000400000 */
[--C-:B------:R-:W-:Y:S02]  /*6060*/  FADD R143, R143, -R7.reuse ;  /* 0x800000078f8f7221 */ /* 0x100fe40000000000 */
[----:B------:R-:W-:Y:S02]  /*6070*/  FADD R147, R147, -R7 ;  /* 0x8000000793937221 */ /* 0x000fe40000000000 */
[--C-:B------:R-:W-:Y:S02]  /*6080*/  FADD R110, R110, -R208.reuse ;  /* 0x800000d06e6e7221 */ /* 0x100fe40000000000 */
[--C-:B------:R-:W-:Y:S02]  /*6090*/  FADD R109, R109, -R208.reuse ;  /* 0x800000d06d6d7221 */ /* 0x100fe40000000000 */
[----:B------:R-:W-:-:S02]  /*60a0*/  FADD R111, R111, -R208 ;  /* 0x800000d06f6f7221 */ /* 0x000fc40000000000 */
[----:B------:R-:W-:Y:S02]  /*60b0*/  FADD R146, R146, -R208 ;  /* 0x800000d092927221 */ /* 0x000fe40000000000 */
[--C-:B------:R-:W-:Y:S02]  /*60c0*/  FADD R106, R106, -R209.reuse ;  /* 0x800000d16a6a7221 */ /* 0x100fe40000000000 */
[--C-:B------:R-:W-:Y:S02]  /*60d0*/  FADD R107, R107, -R209.reuse ;  /* 0x800000d16b6b7221 */ /* 0x100fe40000000000 */
[--C-:B------:R-:W-:Y:S02]  /*60e0*/  FADD R108, R108, -R209.reuse ;  /* 0x800000d16c6c7221 */ /* 0x100fe40000000000 */
[----:B------:R-:W-:Y:S02]  /*60f0*/  FADD R131, R131, -R209 ;  /* 0x800000d183837221 */ /* 0x000fe40000000000 */
[----:B------:R-:W-:-:S02]  /*6100*/  FADD R151, R151, -R210 ;  /* 0x800000d297977221 */ /* 0x000fc40000000000 */
[--C-:B------:R-:W-:Y:S02]  /*6110*/  FADD R150, R150, -R210.reuse ;  /* 0x800000d296967221 */ /* 0x100fe40000000000 */
[--C-:B------:R-:W-:Y:S02]  /*6120*/  FADD R139, R139, -R210.reuse ;  /* 0x800000d28b8b7221 */ /* 0x100fe40000000000 */
[----:B------:R-:W-:Y:S02]  /*6130*/  FADD R130, R130, -R210 ;  /* 0x800000d282827221 */ /* 0x000fe40000000000 */
        /* <DEDUP_REMOVED lines=15> */
[----:B------:R-:W-:Y:S01]  /*6230*/  FMUL R130, R130, 1.4426950216293334961 ;  /* 0x3fb8aa3b82827820 */ /* 0x000fe20000400000 */
[-C--:B------:R-:W-:Y:S01]  /*6240*/  HMMA.16816.F32 R20, R120, R12.reuse, R20 ;  /* 0x0000000c7814723c */ /* 0x080fe20000001814 */
[----:B------:R-:W-:Y:S07]  /*6250*/  MUFU.EX2 R152, R152 ;  /* 0x0000009800987308 */ /* 0x000fee0000000800 */
[----:B------:R-:W-:Y:S01]  /*6260*/  HMMA.16816.F32 R52, R112, R12, R52 ;  /* 0x0000000c7034723c */ /* 0x000fe20000001834 */
[----:B------:R-:W0:Y:S08]  /*6270*/  MUFU.EX2 R161, R142 ;  /* 0x0000008e00a17308 */ /* 0x000e300000000800 */
[----:B------:R-:W-:Y:S08]  /*6280*/  MUFU.EX2 R169, R143 ;  /* 0x0000008f00a97308 */ /* 0x000ff00000000800 */
[----:B------:R-:W-:Y:S08]  /*6290*/  MUFU.EX2 R221, R147 ;  /* 0x0000009300dd7308 */ /* 0x000ff00000000800 */
[----:B------:R-:W-:Y:S08]  /*62a0*/  MUFU.EX2 R157, R110 ;  /* 0x0000006e009d7308 */ /* 0x000ff00000000800 */
[----:B------:R-:W1:Y:S08]  /*62b0*/  MUFU.EX2 R165, R109 ;  /* 0x0000006d00a57308 */ /* 0x000e700000000800 */
[----:B------:R-:W-:Y:S08]  /*62c0*/  MUFU.EX2 R172, R111 ;  /* 0x0000006f00ac7308 */ /* 0x000ff00000000800 */
[----:B------:R-:W2:Y:S08]  /*62d0*/  MUFU.EX2 R220, R146 ;  /* 0x0000009200dc7308 */ /* 0x000eb00000000800 */
[----:B------:R-:W-:Y:S08]  /*62e0*/  MUFU.EX2 R156, R106 ;  /* 0x0000006a009c7308 */ /* 0x000ff00000000800 */
[----:B------:R-:W3:Y:S08]  /*62f0*/  MUFU.EX2 R164, R107 ;  /* 0x0000006b00a47308 */ /* 0x000ef00000000800 */
[----:B------:R0:W-:Y:S08]  /*6300*/  MUFU.EX2 R173, R108 ;  /* 0x0000006c00ad7308 */ /* 0x0001f00000000800 */
[----:B------:R-:W-:Y:S08]  /*6310*/  MUFU.EX2 R219, R131 ;  /* 0x0000008300db7308 */ /* 0x000ff00000000800 */
[----:B------:R-:W-:Y:S08]  /*6320*/  MUFU.EX2 R160, R151 ;  /* 0x0000009700a07308 */ /* 0x000ff00000000800 */
[----:B------:R-:W4:Y:S08]  /*6330*/  MUFU.EX2 R168, R150 ;  /* 0x0000009600a87308 */ /* 0x000f300000000800 */
[----:B------:R-:W-:Y:S08]  /*6340*/  MUFU.EX2 R218, R139 ;  /* 0x0000008b00da7308 */ /* 0x000ff00000000800 */
[----:B------:R-:W5:Y:S01]  /*6350*/  MUFU.EX2 R217, R130 ;  /* 0x0000008200d97308 */ /* 0x000f620000000800 */
[----:B0-----:R-:W-:-:S02]  /*6360*/  F2FP.PACK_AB R108, R161, R152 ;  /* 0x00000098a16c723e */ /* 0x001fc400000000ff */
[----:B-1----:R-:W-:Y:S02]  /*6370*/  F2FP.PACK_AB R109, R165, R157 ;  /* 0x0000009da56d723e */ /* 0x002fe400000000ff */
[----:B------:R-:W-:Y:S02]  /*6380*/  F2FP.PACK_AB R110, R221, R169 ;  /* 0x000000a9dd6e723e */ /* 0x000fe400000000ff */
[----:B--2---:R-:W-:Y:S02]  /*6390*/  F2FP.PACK_AB R111, R220, R172 ;  /* 0x000000acdc6f723e */ /* 0x004fe400000000ff */
[----:B---3--:R-:W-:Y:S02]  /*63a0*/  F2FP.PACK_AB R104, R164, R156 ;  /* 0x0000009ca468723e */ /* 0x008fe400000000ff */
[----:B----4-:R-:W-:Y:S02]  /*63b0*/  F2FP.PACK_AB R105, R168, R160 ;  /* 0x000000a0a869723e */ /* 0x010fe400000000ff */
[----:B------:R-:W-:Y:S01]  /*63c0*/  F2FP.PACK_AB R106, R219, R173 ;  /* 0x000000addb6a723e */ /* 0x000fe200000000ff */
[----:B------:R-:W-:Y:S01]  /*63d0*/  FMUL R24, R215, R24 ;  /* 0x00000018d7187220 */ /* 0x000fe20000400000 */
[----:B-----5:R-:W-:Y:S01]  /*63e0*/  F2FP.PACK_AB R107, R217, R218 ;  /* 0x000000dad96b723e */ /* 0x020fe200000000ff */
[----:B------:R-:W-:-:S02]  /*63f0*/  FMUL R25, R215, R25 ;  /* 0x00000019d7197220 */ /* 0x000fc40000400000 */
[C---:B------:R-:W-:Y:S02]  /*6400*/  FMUL R26, R214.reuse, R26 ;  /* 0x0000001ad61a7220 */ /* 0x040fe40000400000 */
[----:B------:R-:W-:Y:S02]  /*6410*/  FMUL R27, R214, R27 ;  /* 0x0000001bd61b7220 */ /* 0x000fe40000400000 */
[C---:B------:R-:W-:Y:S02]  /*6420*/  FMUL R56, R213.reuse, R56 ;  /* 0x00000038d5387220 */ /* 0x040fe40000400000 */
[----:B------:R-:W-:Y:S02]  /*6430*/  FMUL R57, R213, R57 ;  /* 0x00000039d5397220 */ /* 0x000fe40000400000 */
[C---:B------:R-:W-:Y:S02]  /*6440*/  FMUL R58, R212.reuse, R58 ;  /* 0x0000003ad43a7220 */ /* 0x040fe40000400000 */
[----:B------:R-:W-:Y:S01]  /*6450*/  FMUL R59, R212, R59 ;  /* 0x0000003bd43b7220 */ /* 0x000fe20000400000 */
[-C--:B------:R-:W-:Y:S08]  /*6460*/  HMMA.16816.F32 R20, R108, R14.reuse, R20 ;  /* 0x0000000e6c14723c */ /* 0x080ff00000001814 */
[----:B------:R-:W-:Y:S01]  /*6470*/  HMMA.16816.F32 R52, R104, R14, R52 ;  /* 0x0000000e6834723c */ /* 0x000fe20000001834 */
[----:B------:R-:W0:Y:S07]  /*6480*/  LDSM.16.M88.4 R12, [R6+0x10400] ;  /* 0x01040000060c783b */ /* 0x000e2e0000000200 */
[-C--:B------:R-:W-:Y:S08]  /*6490*/  HMMA.16816.F32 R24, R120, R124.reuse, R24 ;  /* 0x0000007c7818723c */ /* 0x080ff00000001818 */
[----:B------:R-:W-:Y:S01]  /*64a0*/  HMMA.16816.F32 R56, R112, R124, R56 ;  /* 0x0000007c7038723c */ /* 0x000fe20000001838 */
[----:B------:R-:W-:-:S02]  /*64b0*/  FMUL R16, R215, R16 ;  /* 0x00000010d7107220 */ /* 0x000fc40000400000 */
[----:B------:R-:W-:Y:S02]  /*64c0*/  FMUL R17, R215, R17 ;  /* 0x00000011d7117220 */ /* 0x000fe40000400000 */
[C---:B------:R-:W-:Y:S02]  /*64d0*/  FMUL R18, R214.reuse, R18 ;  /* 0x00000012d6127220 */ /* 0x040fe40000400000 */
[----:B------:R-:W-:-:S09]  /*64e0*/  FMUL R19, R214, R19 ;  /* 0x00000013d6137220 */ /* 0x000fd20000400000 */
[-C--:B------:R-:W-:Y:S08]  /*64f0*/  HMMA.16816.F32 R24, R108, R126.reuse, R24 ;  /* 0x0000007e6c18723c */ /* 0x080ff00000001818 */
[----:B------:R-:W-:Y:S01]  /*6500*/  HMMA.16816.F32 R56, R104, R126, R56 ;  /* 0x0000007e6838723c */ /* 0x000fe20000001838 */
[----:B------:R-:W1:Y:S01]  /*6510*/  LDSM.16.M88.4 R124, [R6+0x10600] ;  /* 0x01060000067c783b */ /* 0x000e620000000200 */
[----:B------:R-:W-:-:S02]  /*6520*/  FMUL R204, R213, R204 ;  /* 0x000000ccd5cc7220 */ /* 0x000fc40000400000 */
[----:B------:R-:W-:Y:S02]  /*6530*/  FMUL R205, R213, R205 ;  /* 0x000000cdd5cd7220 */ /* 0x000fe40000400000 */
[C---:B------:R-:W-:Y:S02]  /*6540*/  FMUL R206, R212.reuse, R206 ;  /* 0x000000ced4ce7220 */ /* 0x040fe40000400000 */
[----:B------:R-:W-:Y:S01]  /*6550*/  FMUL R207, R212, R207 ;  /* 0x000000cfd4cf7220 */ /* 0x000fe20000400000 */
[-C--:B0-----:R-:W-:Y:S08]  /*6560*/  HMMA.16816.F32 R16, R120, R12.reuse, R16 ;  /* 0x0000000c7810723c */ /* 0x081ff00000001810 */
[----:B------:R-:W-:Y:S07]  /*6570*/  HMMA.16816.F32 R204, R112, R12, R204 ;  /* 0x0000000c70cc723c */ /* 0x000fee00000018cc */
[----:B------:R-:W-:-:S02]  /*6580*/  FADD R13, R129, R128 ;  /* 0x00000080810d7221 */ /* 0x000fc40000000000 */
[----:B------:R-:W0:Y:S01]  /*6590*/  LDSM.16.M88.4 R128, [R6+0x10800] ;  /* 0x010800000680783b */ /* 0x000e220000000200 */
[C---:B------:R-:W-:Y:S02]  /*65a0*/  FMUL R176, R215.reuse, R176 ;  /* 0x000000b0d7b07220 */ /* 0x040fe40000400000 */
[----:B------:R-:W-:Y:S02]  /*65b0*/  FMUL R177, R215, R177 ;  /* 0x000000b1d7b17220 */ /* 0x000fe40000400000 */
[C---:B------:R-:W-:Y:S02]  /*65c0*/  FMUL R178, R214.reuse, R178 ;  /* 0x000000b2d6b27220 */ /* 0x040fe40000400000 */
[----:B------:R-:W-:Y:S02]  /*65d0*/  FMUL R179, R214, R179 ;  /* 0x000000b3d6b37220 */ /* 0x000fe40000400000 */
[C---:B------:R-:W-:Y:S02]  /*65e0*/  FMUL R8, R213.reuse, R8 ;  /* 0x00000008d5087220 */ /* 0x040fe40000400000 */
[----:B------:R-:W-:-:S02]  /*65f0*/  FMUL R9, R213, R9 ;  /* 0x00000009d5097220 */ /* 0x000fc40000400000 */
[C---:B------:R-:W-:Y:S02]  /*6600*/  FMUL R10, R212.reuse, R10 ;  /* 0x0000000ad40a7220 */ /* 0x040fe40000400000 */
[----:B------:R-:W-:Y:S01]  /*6610*/  FMUL R11, R212, R11 ;  /* 0x0000000bd40b7220 */ /* 0x000fe20000400000 */
[----:B-1----:R-:W-:Y:S01]  /*6620*/  HMMA.16816.F32 R176, R120, R124, R176 ;  /* 0x0000007c78b0723c */ /* 0x002fe200000018b0 */
[----:B------:R-:W-:Y:S02]  /*6630*/  FADD R12, R132, R133 ;  /* 0x00000085840c7221 */ /* 0x000fe40000000000 */
[----:B------:R-:W-:-:S05]  /*6640*/  FADD R13, R136, R13 ;  /* 0x0000000d880d7221 */ /* 0x000fca0000000000 */
[----:B------:R-:W-:Y:S01]  /*6650*/  HMMA.16816.F32 R8, R112, R124, R8 ;  /* 0x0000007c7008723c */ /* 0x000fe20000001808 */
[----:B------:R-:W-:-:S06]  /*6660*/  FADD R12, R141, R12 ;  /* 0x0000000c8d0c7221 */ /* 0x000fcc0000000000 */
[----:B------:R-:W-:Y:S02]  /*6670*/  FADD R125, R134, R135 ;  /* 0x00000087867d7221 */ /* 0x000fe40000000000 */
[----:B------:R-:W-:Y:S01]  /*6680*/  FADD R124, R137, R138 ;  /* 0x0000008a897c7221 */ /* 0x000fe20000000000 */
[----:B------:R-:W1:Y:S01]  /*6690*/  LDSM.16.M88.4 R132, [R6+0x10a00] ;  /* 0x010a00000684783b */ /* 0x000e620000000200 */
[----:B------:R-:W-:Y:S02]  /*66a0*/  FADD R125, R140, R125 ;  /* 0x0000007d8c7d7221 */ /* 0x000fe40000000000 */
[----:B------:R-:W-:Y:S01]  /*66b0*/  FADD R13, R145, R13 ;  /* 0x0000000d910d7221 */ /* 0x000fe20000000000 */
[----:B------:R-:W2:Y:S01]  /*66c0*/  LDSM.16.M88.4 R136, [R6+0x10c00] ;  /* 0x010c00000688783b */ /* 0x000ea20000000200 */
[----:B------:R-:W-:Y:S02]  /*66d0*/  FADD R12, R149, R12 ;  /* 0x0000000c950c7221 */ /* 0x000fe40000000000 */
[C---:B------:R-:W-:Y:S01]  /*66e0*/  FMUL R96, R215.reuse, R96 ;  /* 0x00000060d7607220 */ /* 0x040fe20000400000 */
[----:B------:R-:W3:Y:S01]  /*66f0*/  LDSM.16.M88.4 R140, [R6+0x10e00] ;  /* 0x010e0000068c783b */ /* 0x000ee20000000200 */
[----:B------:R-:W-:-:S02]  /*6700*/  FMUL R97, R215, R97 ;  /* 0x00000061d7617220 */ /* 0x000fc40000400000 */
[C---:B------:R-:W-:Y:S02]  /*6710*/  FMUL R98, R214.reuse, R98 ;  /* 0x00000062d6627220 */ /* 0x040fe40000400000 */
[----:B------:R-:W-:Y:S02]  /*6720*/  FMUL R99, R214, R99 ;  /* 0x00000063d6637220 */ /* 0x000fe40000400000 */
[C---:B------:R-:W-:Y:S02]  /*6730*/  FMUL R28, R213.reuse, R28 ;  /* 0x0000001cd51c7220 */ /* 0x040fe40000400000 */
[----:B------:R-:W-:Y:S02]  /*6740*/  FMUL R29, R213, R29 ;  /* 0x0000001dd51d7220 */ /* 0x000fe40000400000 */
[C---:B------:R-:W-:Y:S02]  /*6750*/  FMUL R30, R212.reuse, R30 ;  /* 0x0000001ed41e7220 */ /* 0x040fe40000400000 */
[----:B------:R-:W-:-:S02]  /*6760*/  FMUL R31, R212, R31 ;  /* 0x0000001fd41f7220 */ /* 0x000fc40000400000 */
[----:B------:R-:W-:Y:S02]  /*6770*/  FADD R124, R144, R124 ;  /* 0x0000007c907c7221 */ /* 0x000fe40000000000 */
[----:B------:R-:W-:Y:S02]  /*6780*/  FADD R125, R148, R125 ;  /* 0x0000007d947d7221 */ /* 0x000fe40000000000 */
[----:B------:R-:W-:Y:S02]  /*6790*/  FADD R13, R152, R13 ;  /* 0x0000000d980d7221 */ /* 0x000fe40000000000 */
[----:B------:R-:W-:Y:S01]  /*67a0*/  FADD R12, R157, R12 ;  /* 0x0000000c9d0c7221 */ /* 0x000fe20000000000 */
[----:B0-----:R-:W-:Y:S01]  /*67b0*/  HMMA.16816.F32 R96, R120, R128, R96 ;  /* 0x000000807860723c */ /* 0x001fe20000001860 */
[----:B------:R-:W-:Y:S01]  /*67c0*/  FADD R124, R153, R124 ;  /* 0x0000007c997c7221 */ /* 0x000fe20000000000 */
[----:B------:R-:W0:Y:S01]  /*67d0*/  LDSM.16.M88.4 R144, [R6+0x11000] ;  /* 0x011000000690783b */ /* 0x000e220000000200 */
[----:B------:R-:W-:-:S02]  /*67e0*/  FADD R125, R156, R125 ;  /* 0x0000007d9c7d7221 */ /* 0x000fc40000000000 */
[----:B------:R-:W-:Y:S01]  /*67f0*/  FADD R13, R161, R13 ;  /* 0x0000000da10d7221 */ /* 0x000fe20000000000 */
[----:B------:R-:W4:Y:S01]  /*6800*/  LDSM.16.M88.4 R148, [R6+0x11200] ;  /* 0x011200000694783b */ /* 0x000f220000000200 */
[----:B------:R-:W-:Y:S01]  /*6810*/  FADD R12, R165, R12 ;  /* 0x0000000ca50c7221 */ /* 0x000fe20000000000 */
[----:B------:R-:W-:Y:S01]  /*6820*/  HMMA.16816.F32 R28, R112, R128, R28 ;  /* 0x00000080701c723c */ /* 0x000fe2000000181c */
[----:B------:R-:W-:Y:S01]  /*6830*/  FADD R124, R160, R124 ;  /* 0x0000007ca07c7221 */ /* 0x000fe20000000000 */
[----:B------:R-:W5:Y:S04]  /*6840*/  LDSM.16.M88.4 R152, [R6+0x11400] ;  /* 0x011400000698783b */ /* 0x000f680000000200 */
[----:B------:R-:W0:Y:S01]  /*6850*/  LDSM.16.M88.4 R156, [R6+0x11600] ;  /* 0x01160000069c783b */ /* 0x000e220000000200 */
[----:B------:R-:W-:-:S02]  /*6860*/  FADD R128, R164, R125 ;  /* 0x0000007da4807221 */ /* 0x000fc40000000000 */
[----:B------:R-:W-:Y:S01]  /*6870*/  FADD R125, R169, R13 ;  /* 0x0000000da97d7221 */ /* 0x000fe20000000000 */
[----:B------:R-:W0:Y:S01]  /*6880*/  LDSM.16.M88.4 R160, [R6+0x11800] ;  /* 0x0118000006a0783b */ /* 0x000e220000000200 */
[----:B------:R-:W-:Y:S02]  /*6890*/  FADD R13, R172, R12 ;  /* 0x0000000cac0d7221 */ /* 0x000fe40000000000 */
[----:B------:R-:W-:Y:S01]  /*68a0*/  FADD R124, R168, R124 ;  /* 0x0000007ca87c7221 */ /* 0x000fe20000000000 */
[----:B------:R-:W0:Y:S01]  /*68b0*/  LDSM.16.M88.4 R164, [R6+0x11a00] ;  /* 0x011a000006a4783b */ /* 0x000e220000000200 */
[----:B------:R-:W-:-:S03]  /*68c0*/  FADD R12, R173, R128 ;  /* 0x00000080ad0c7221 */ /* 0x000fc60000000000 */
[----:B------:R-:W0:Y:S04]  /*68d0*/  LDSM.16.M88.4 R168, [R6+0x11c00] ;  /* 0x011c000006a8783b */ /* 0x000e280000000200 */
[----:B------:R-:W0:Y:S01]  /*68e0*/  LDSM.16.M88.4 R172, [R6+0x11e00] ;  /* 0x011e000006ac783b */ /* 0x000e220000000200 */
[C---:B------:R-:W-:Y:S02]  /*68f0*/  FMUL R60, R215.reuse, R60 ;  /* 0x0000003cd73c7220 */ /* 0x040fe40000400000 */
[----:B------:R-:W-:Y:S02]  /*6900*/  FMUL R61, R215, R61 ;  /* 0x0000003dd73d7220 */ /* 0x000fe40000400000 */
[C---:B------:R-:W-:Y:S02]  /*6910*/  FMUL R62, R214.reuse, R62 ;  /* 0x0000003ed63e7220 */ /* 0x040fe40000400000 */
[----:B------:R-:W-:-:S02]  /*6920*/  FMUL R63, R214, R63 ;  /* 0x0000003fd63f7220 */ /* 0x000fc40000400000 */
[C---:B------:R-:W-:Y:S02]  /*6930*/  FMUL R64, R215.reuse, R64 ;  /* 0x00000040d7407220 */ /* 0x040fe40000400000 */
[C---:B------:R-:W-:Y:S02]  /*6940*/  FMUL R65, R215.reuse, R65 ;  /* 0x00000041d7417220 */ /* 0x040fe40000400000 */
        /* <DEDUP_REMOVED lines=35> */
[----:B------:R-:W-:Y:S02]  /*6b80*/  FMUL R117, R215, R117 ;  /* 0x00000075d7757220 */ /* 0x000fe40000400000 */
[C---:B------:R-:W-:Y:S02]  /*6b90*/  FMUL R118, R214.reuse, R118 ;  /* 0x00000076d6767220 */ /* 0x040fe40000400000 */
[----:B------:R-:W-:Y:S01]  /*6ba0*/  FMUL R119, R214, R119 ;  /* 0x00000077d6777220 */ /* 0x000fe20000400000 */
[C---:B-1----:R-:W-:Y:S08]  /*6bb0*/  HMMA.16816.F32 R60, R120.reuse, R132, R60 ;  /* 0x00000084783c723c */ /* 0x042ff0000000183c */
[C---:B--2---:R-:W-:Y:S08]  /*6bc0*/  HMMA.16816.F32 R64, R120.reuse, R136, R64 ;  /* 0x000000887840723c */ /* 0x044ff00000001840 */
[C---:B---3--:R-:W-:Y:S08]  /*6bd0*/  HMMA.16816.F32 R68, R120.reuse, R140, R68 ;  /* 0x0000008c7844723c */ /* 0x048ff00000001844 */
[C---:B0-----:R-:W-:Y:S08]  /*6be0*/  HMMA.16816.F32 R72, R120.reuse, R144, R72 ;  /* 0x000000907848723c */ /* 0x041ff00000001848 */
[C---:B----4-:R-:W-:Y:S08]  /*6bf0*/  HMMA.16816.F32 R76, R120.reuse, R148, R76 ;  /* 0x00000094784c723c */ /* 0x050ff0000000184c */
[C---:B-----5:R-:W-:Y:S08]  /*6c00*/  HMMA.16816.F32 R80, R120.reuse, R152, R80 ;  /* 0x000000987850723c */ /* 0x060ff00000001850 */
[C---:B------:R-:W-:Y:S08]  /*6c10*/  HMMA.16816.F32 R84, R120.reuse, R156, R84 ;  /* 0x0000009c7854723c */ /* 0x040ff00000001854 */
[C---:B------:R-:W-:Y:S08]  /*6c20*/  HMMA.16816.F32 R88, R120.reuse, R160, R88 ;  /* 0x000000a07858723c */ /* 0x040ff00000001858 */
[C---:B------:R-:W-:Y:S08]  /*6c30*/  HMMA.16816.F32 R92, R120.reuse, R164, R92 ;  /* 0x000000a4785c723c */ /* 0x040ff0000000185c */
[C---:B------:R-:W-:Y:S08]  /*6c40*/  HMMA.16816.F32 R100, R120.reuse, R168, R100 ;  /* 0x000000a87864723c */ /* 0x040ff00000001864 */
[----:B------:R-:W-:Y:S01]  /*6c50*/  HMMA.16816.F32 R116, R120, R172, R116 ;  /* 0x000000ac7874723c */ /* 0x000fe20000001874 */
[----:B------:R-:W-:-:S02]  /*6c60*/  FADD R124, R218, R124 ;  /* 0x0000007cda7c7221 */ /* 0x000fc40000000000 */
[----:B------:R-:W-:Y:S02]  /*6c70*/  FADD R125, R221, R125 ;  /* 0x0000007ddd7d7221 */ /* 0x000fe40000000000 */
[----:B------:R-:W-:Y:S02]  /*6c80*/  FADD R13, R220, R13 ;  /* 0x0000000ddc0d7221 */ /* 0x000fe40000000000 */
[----:B------:R-:W-:Y:S02]  /*6c90*/  FADD R12, R219, R12 ;  /* 0x0000000cdb0c7221 */ /* 0x000fe40000000000 */
[----:B------:R-:W-:Y:S01]  /*6ca0*/  FADD R217, R217, R124 ;  /* 0x0000007cd9d97221 */ /* 0x000fe20000000000 */
[-C--:B------:R-:W-:Y:S08]  /*6cb0*/  HMMA.16816.F32 R16, R108, R14.reuse, R16 ;  /* 0x0000000e6c10723c */ /* 0x080ff00000001810 */
[----:B------:R-:W-:Y:S01]  /*6cc0*/  HMMA.16816.F32 R204, R104, R14, R204 ;  /* 0x0000000e68cc723c */ /* 0x000fe200000018cc */
[----:B------:R-:W0:Y:S04]  /*6cd0*/  SHFL.BFLY PT, R14, R125, 0x2, 0x1f ;  /* 0x0c401f007d0e7f89 */ /* 0x000e2800000e0000 */
[----:B------:R-:W1:Y:S03]  /*6ce0*/  SHFL.BFLY PT, R15, R13, 0x2, 0x1f ;  /* 0x0c401f000d0f7f89 */ /* 0x000e6600000e0000 */
[----:B------:R-:W-:Y:S01]  /*6cf0*/  HMMA.16816.F32 R176, R108, R126, R176 ;  /* 0x0000007e6cb0723c */ /* 0x000fe200000018b0 */
[----:B------:R-:W-:-:S07]  /*6d00*/  FMUL R32, R213, R32 ;  /* 0x00000020d5207220 */ /* 0x000fce0000400000 */
        /* <DEDUP_REMOVED lines=23> */
[----:B------:R-:W2:Y:S04]  /*6e80*/  SHFL.BFLY PT, R108, R12, 0x2, 0x1f ;  /* 0x0c401f000c6c7f89 */ /* 0x000ea800000e0000 */
[----:B------:R-:W3:Y:S01]  /*6e90*/  SHFL.BFLY PT, R109, R217, 0x2, 0x1f ;  /* 0x0c401f00d96d7f89 */ /* 0x000ee200000e0000 */
[C---:B------:R-:W-:Y:S02]  /*6ea0*/  FMUL R44, R213.reuse, R44 ;  /* 0x0000002cd52c7220 */ /* 0x040fe40000400000 */
[----:B------:R-:W-:Y:S01]  /*6eb0*/  FMUL R45, R213, R45 ;  /* 0x0000002dd52d7220 */ /* 0x000fe20000400000 */
[----:B------:R-:W4:Y:S01]  /*6ec0*/  S2R R129, SR_CTAID.X ;  /* 0x0000000000817919 */ /* 0x000f220000002500 */
[----:B------:R-:W-:-:S02]  /*6ed0*/  FMUL R46, R212, R46 ;  /* 0x0000002ed42e7220 */ /* 0x000fc40000400000 */
[C---:B------:R-:W-:Y:S02]  /*6ee0*/  FMUL R47, R212.reuse, R47 ;  /* 0x0000002fd42f7220 */ /* 0x040fe40000400000 */
[C---:B------:R-:W-:Y:S02]  /*6ef0*/  FMUL R180, R213.reuse, R180 ;  /* 0x000000b4d5b47220 */ /* 0x040fe40000400000 */
[C---:B------:R-:W-:Y:S02]  /*6f00*/  FMUL R181, R213.reuse, R181 ;  /* 0x000000b5d5b57220 */ /* 0x040fe40000400000 */
[C---:B------:R-:W-:Y:S02]  /*6f10*/  FMUL R182, R212.reuse, R182 ;  /* 0x000000b6d4b67220 */ /* 0x040fe40000400000 */
[----:B------:R-:W-:Y:S02]  /*6f20*/  FMUL R183, R212, R183 ;  /* 0x000000b7d4b77220 */ /* 0x000fe40000400000 */
        /* <DEDUP_REMOVED lines=21> */
[----:B------:R-:W-:Y:S02]  /*7080*/  FMUL R49, R213, R49 ;  /* 0x00000031d5317220 */ /* 0x000fe40000400000 */
[C---:B------:R-:W-:Y:S02]  /*7090*/  FMUL R50, R212.reuse, R50 ;  /* 0x00000032d4327220 */ /* 0x040fe40000400000 */
[----:B------:R-:W-:Y:S01]  /*70a0*/  FMUL R51, R212, R51 ;  /* 0x00000033d4337220 */ /* 0x000fe20000400000 */
[C---:B------:R-:W-:Y:S08]  /*70b0*/  HMMA.16816.F32 R32, R112.reuse, R132, R32 ;  /* 0x000000847020723c */ /* 0x040ff00000001820 */
        /* <DEDUP_REMOVED lines=9> */
[----:B------:R-:W-:Y:S01]  /*7150*/  HMMA.16816.F32 R48, R112, R172, R48 ;  /* 0x000000ac7030723c */ /* 0x000fe20000001830 */
[----:B0-----:R-:W-:-:S02]  /*7160*/  FADD R14, R125, R14 ;  /* 0x0000000e7d0e7221 */ /* 0x001fc40000000000 */
[----:B-1----:R-:W-:Y:S02]  /*7170*/  FADD R15, R13, R15 ;  /* 0x0000000f0d0f7221 */ /* 0x002fe40000000000 */
[----:B--2---:R-:W-:Y:S02]  /*7180*/  FADD R108, R12, R108 ;  /* 0x0000006c0c6c7221 */ /* 0x004fe40000000000 */
[----:B---3--:R-:W-:Y:S01]  /*7190*/  FADD R109, R217, R109 ;  /* 0x0000006dd96d7221 */ /* 0x008fe20000000000 */
[----:B------:R-:W0:Y:S01]  /*71a0*/  SHFL.BFLY PT, R12, R14, 0x1, 0x1f ;  /* 0x0c201f000e0c7f89 */ /* 0x000e2200000e0000 */
[----:B------:R-:W-:Y:S01]  /*71b0*/  UIADD3 UR4, UP0, UR4, 0x20, URZ ;  /* 0x0000002004047890 */ /* 0x000fe2000ff1e03f */
[----:B----4-:R-:W-:Y:S02]  /*71c0*/  SHF.L.U32 R129, R129, 0x8, RZ ;  /* 0x0000000881817819 */ /* 0x010fe400000006ff */
[----:B------:R-:W1:Y:S01]  /*71d0*/  SHFL.BFLY PT, R13, R15, 0x1, 0x1f ;  /* 0x0c201f000f0d7f89 */ /* 0x000e6200000e0000 */
[----:B------:R-:W-:-:S03]  /*71e0*/  UIADD3.X UR5, URZ, UR5, URZ, UP0, !UPT ;  /* 0x000000053f057290 */ /* 0x000fc600087fe43f */
[----:B------:R-:W2:Y:S04]  /*71f0*/  SHFL.BFLY PT, R110, R108, 0x1, 0x1f ;  /* 0x0c201f006c6e7f89 */ /* 0x000ea800000e0000 */
[----:B------:R-:W3:Y:S01]  /*7200*/  SHFL.BFLY PT, R111, R109, 0x1, 0x1f ;  /* 0x0c201f006d6f7f89 */ /* 0x000ee200000e0000 */
[----:B------:R-:W-:Y:S01]  /*7210*/  IADD3 R129, R129, 0x100, RZ ;  /* 0x0000010081817810 */ /* 0x000fe20007ffe0ff */
[----:B------:R-:W-:Y:S03]  /*7220*/  HMMA.16816.F32 R8, R104, R126, R8 ;  /* 0x0000007e6808723c */ /* 0x000fe60000001808 */
[----:B------:R-:W-:-:S05]  /*7230*/  ISETP.LE.U32.AND P0, PT, R129, UR4, PT ;  /* 0x0000000481007c0c */ /* 0x000fca000bf03070 */
        /* <DEDUP_REMOVED lines=11> */
[----:B------:R-:W-:Y:S07]  /*72f0*/  HMMA.16816.F32 R48, R104, R174, R48 ;  /* 0x000000ae6830723c */ /* 0x000fee0000001830 */
[----:B------:R-:W-:-:S04]  /*7300*/  MOV R104, UR5 ;  /* 0x0000000500687c02 */ /* 0x000fc80008000f00 */
[----:B------:R-:W-:Y:S01]  /*7310*/  ISETP.GE.U32.AND.EX P0, PT, R104, RZ, PT, P0 ;  /* 0x000000ff6800720c */ /* 0x000fe20003f06100 */
[----:B0-----:R-:W-:Y:S01]  /*7320*/  FADD R12, R14, R12 ;  /* 0x0000000c0e0c7221 */ /* 0x001fe20000000000 */
[----:B------:R-:W-:Y:S01]  /*7330*/  MOV R112, 0x20 ;  /* 0x0000002000707802 */ /* 0x000fe20000000f00 */
[----:B-1----:R-:W-:Y:S02]  /*7340*/  FADD R13, R15, R13 ;  /* 0x0000000d0f0d7221 */ /* 0x002fe40000000000 */
[----:B--2---:R-:W-:Y:S02]  /*7350*/  FADD R110, R108, R110 ;  /* 0x0000006e6c6e7221 */ /* 0x004fe40000000000 */
[----:B---3--:R-:W-:Y:S01]  /*7360*/  FADD R111, R109, R111 ;  /* 0x0000006f6d6f7221 */ /* 0x008fe20000000000 */
[----:B------:R-:W-:Y:S01]  /*7370*/  MOV R14, R7 ;  /* 0x00000007000e7202 */ /* 0x000fe20000000f00 */
[----:B------:R-:W-:Y:S01]  /*7380*/  FFMA R225, R215, R225, R12 ;  /* 0x000000e1d7e17223 */ /* 0x000fe2000000000c */
[----:B------:R-:W-:Y:S01]  /*7390*/  MOV R12, R209 ;  /* 0x000000d1000c7202 */ /* 0x000fe20000000f00 */
[----:B------:R-:W-:Y:S01]  /*73a0*/  FFMA R224, R214, R224, R13 ;  /* 0x000000e0d6e07223 */ /* 0x000fe2000000000d */
[----:B------:R-:W-:Y:S01]  /*73b0*/  MOV R13, R208 ;  /* 0x000000d0000d7202 */ /* 0x000fe20000000f00 */
[C---:B------:R-:W-:Y:S01]  /*73c0*/  IMAD R4, R112.reuse, c[0x0][0x1b4], R4 ;  /* 0x00006d0070047a24 */ /* 0x040fe200078e0204 */
[----:B------:R-:W-:Y:S01]  /*73d0*/  MOV R104, R210 ;  /* 0x000000d200687202 */ /* 0x000fe20000000f00 */
[----:B------:R-:W-:-:S02]  /*73e0*/  IMAD R5, R112, c[0x0][0x1a4], R5 ;  /* 0x0000690070057a24 */ /* 0x000fc400078e0205 */
[----:B------:R-:W-:Y:S02]  /*73f0*/  FFMA R223, R213, R223, R110 ;  /* 0x000000dfd5df7223 */ /* 0x000fe4000000006e */
[----:B------:R-:W-:Y:S01]  /*7400*/  FFMA R222, R212, R222, R111 ;  /* 0x000000ded4de7223 */ /* 0x000fe2000000006f */
[----:B------:R-:W-:Y:S01]  /*7410*/  @P0 CALL.REL.NOINC `(.L_x_0) ;  /* 0x0000001000000944 */ /* 0x000fe20003c00000 */
[----:B------:R-:W-:Y:S05]  /*7420*/  BRA `(.L_x_1) ;  /* 0xffffcd4000007947 */ /* 0x000fea000383ffff */
.L_x_0:
[----:B------:R-:W0:Y:S01]  /*7430*/  S2R R236, SR_TID.X ;  /* 0x0000000000ec7919 */ /* 0x000e220000002100 */
[----:B------:R-:W-:Y:S02]  /*7440*/  MOV R107, R75 ;  /* 0x0000004b006b7202 */ /* 0x000fe40000000f00 */
[----:B------:R-:W-:Y:S01]  /*7450*/  FSETP.GEU.AND P2, PT, R224, 1.175494350822287508e-38, PT ;  /* 0x00800000e000780b */ /* 0x000fe20003f4e000 */
[----:B------:R-:W1:Y:S01]  /*7460*/  S2R R0, SR_TID.X ;  /* 0x0000000000007919 */ /* 0x000e620000002100 */
[----:B------:R-:W-:Y:S02]  /*7470*/  MOV R110, R88 ;  /* 0x00000058006e7202 */ /* 0x000fe40000000f00 */
[----:B------:R-:W-:Y:S01]  /*7480*/  FSETP.GEU.AND P1, PT, R225, 1.175494350822287508e-38, PT ;  /* 0x00800000e100780b */ /* 0x000fe20003f2e000 */
[----:B------:R-:W2:Y:S01]  /*7490*/  S2R R4, SR_TID.X ;  /* 0x0000000000047919 */ /* 0x000ea20000002100 */
[----:B------:R-:W-:-:S02]  /*74a0*/  FSETP.GT.AND P0, PT, |R222|, 8.50705917302346158658e+37, PT ;  /* 0x7e800000de00780b */ /* 0x000fc40003f04200 */
[----:B------:R-:W-:Y:S01]  /*74b0*/  MOV R121, R87 ;  /* 0x0000005700797202 */ /* 0x000fe20000000f00 */
[----:B------:R-:W3:Y:S01]  /*74c0*/  S2R R232, SR_CTAID.X ;  /* 0x0000000000e87919 */ /* 0x000ee20000002500 */
[----:B------:R-:W-:Y:S02]  /*74d0*/  MOV R88, R95 ;  /* 0x0000005f00587202 */ /* 0x000fe40000000f00 */
[----:B------:R-:W-:Y:S01]  /*74e0*/  MOV R87, R102 ;  /* 0x0000006600577202 */ /* 0x000fe20000000f00 */
[----:B------:R-:W4:Y:S01]  /*74f0*/  S2R R234, SR_CTAID.Y ;  /* 0x0000000000ea7919 */ /* 0x000f220000002600 */
[----:B------:R-:W-:Y:S02]  /*7500*/  MOV R95, R46 ;  /* 0x0000002e005f7202 */ /* 0x000fe40000000f00 */
[----:B------:R-:W-:Y:S01]  /*7510*/  MOV R102, R45 ;  /* 0x0000002d00667202 */ /* 0x000fe20000000f00 */
[----:B------:R-:W5:Y:S01]  /*7520*/  S2R R123, SR_TID.X ;  /* 0x00000000007b7919 */ /* 0x000f620000002100 */
[----:B------:R-:W-:Y:S01]  /*7530*/  FSEL R211, RZ, -23, P2 ;  /* 0xc1b80000ffd37808 */ /* 0x000fe20001000000 */
[----:B------:R-:W-:Y:S01]  /*7540*/  @P0 FMUL R203, R203, 0.25 ;  /* 0x3e800000cbcb0820 */ /* 0x000fe20000400000 */
[----:B------:R-:W-:Y:S01]  /*7550*/  MOV R15, R71 ;  /* 0x00000047000f7202 */ /* 0x000fe20000000f00 */
[----:B------:R-:W-:Y:S01]  /*7560*/  @P0 FMUL R202, R202, 0.25 ;  /* 0x3e800000caca0820 */ /* 0x000fe20000400000 */
[----:B0-----:R-:W-:Y:S01]  /*7570*/  SHF.L.U32 R3, R236, 0x9, RZ ;  /* 0x00000009ec037819 */ /* 0x001fe200000006ff */
[----:B------:R-:W-:Y:S01]  /*7580*/  @P0 FMUL R199, R199, 0.25 ;  /* 0x3e800000c7c70820 */ /* 0x000fe20000400000 */
[----:B------:R-:W-:Y:S01]  /*7590*/  MOV R71, R43 ;  /* 0x0000002b00477202 */ /* 0x000fe20000000f00 */
[----:B------:R-:W-:Y:S01]  /*75a0*/  @P0 FMUL R198, R198, 0.25 ;  /* 0x3e800000c6c60820 */ /* 0x000fe20000400000 */
[----:B-1----:R-:W-:Y:S01]  /*75b0*/  LOP3.LUT R2, R0, 0x1c, RZ, 0xc0, !PT ;  /* 0x0000001c00027812 */ /* 0x002fe200078ec0ff */
[----:B------:R-:W-:Y:S01]  /*75c0*/  @P0 FMUL R195, R195, 0.25 ;  /* 0x3e800000c3c30820 */ /* 0x000fe20000400000 */
[----:B------:R-:W-:Y:S01]  /*75d0*/  LOP3.LUT R3, R3, 0x3000, RZ, 0xc0, !PT ;  /* 0x0000300003037812 */ /* 0x000fe200078ec0ff */
[----:B------:R-:W-:Y:S01]  /*75e0*/  @P0 FMUL R194, R194, 0.25 ;  /* 0x3e800000c2c20820 */ /* 0x000fe20000400000 */
[----:B--2---:R-:W-:Y:S01]  /*75f0*/  LOP3.LUT R4, R4, 0x3, RZ, 0xc0, !PT ;  /* 0x0000000304047812 */ /* 0x004fe200078ec0ff */
[----:B------:R-:W-:Y:S01]  /*7600*/  @P0 FMUL R191, R191, 0.25 ;  /* 0x3e800000bfbf0820 */ /* 0x000fe20000400000 */
[----:B------:R-:W-:Y:S01]  /*7610*/  LOP3.LUT R0, R0, 0xe0, RZ, 0xc0, !PT ;  /* 0x000000e000007812 */ /* 0x000fe200078ec0ff */
[----:B------:R-:W-:Y:S01]  /*7620*/  @P0 FMUL R190, R190, 0.25 ;  /* 0x3e800000bebe0820 */ /* 0x000fe20000400000 */
[----:B------:R-:W-:Y:S01]  /*7630*/  LEA R75, R4, R3, 0x5 ;  /* 0x00000003044b7211 */ /* 0x000fe200078e28ff */
[----:B------:R-:W-:Y:S01]  /*7640*/  FMUL R3, R224, 8388608 ;  /* 0x4b000000e0037820 */ /* 0x000fe20000400000 */
[----:B------:R-:W-:Y:S01]  /*7650*/  LEA R0, R0, R2, 0x1 ;  /* 0x0000000200007211 */ /* 0x000fe200078e08ff */
[----:B------:R-:W-:Y:S01]  /*7660*/  FMUL R2, R225, 8388608 ;  /* 0x4b000000e1027820 */ /* 0x000fe20000400000 */
[----:B------:R-:W-:Y:S01]  /*7670*/  MOV R137, R10 ;  /* 0x0000000a00897202 */ /* 0x000fe20000000f00 */
[----:B------:R-:W-:Y:S01]  /*7680*/  @P0 FMUL R187, R187, 0.25 ;  /* 0x3e800000bbbb0820 */ /* 0x000fe20000400000 */
[----:B------:R-:W-:Y:S01]  /*7690*/  FSEL R46, R3, R224, !P2 ;  /* 0x000000e0032e7208 */ /* 0x000fe20005000000 */
[----:B------:R-:W-:Y:S01]  /*76a0*/  @P0 FMUL R186, R186, 0.25 ;  /* 0x3e800000baba0820 */ /* 0x000fe20000400000 */
[----:B------:R-:W-:Y:S01]  /*76b0*/  FSEL R45, R2, R225, !P1 ;  /* 0x000000e1022d7208 */ /* 0x000fe20004800000 */
[----:B------:R-:W-:Y:S01]  /*76c0*/  @P0 FMUL R183, R183, 0.25 ;  /* 0x3e800000b7b70820 */ /* 0x000fe20000400000 */
[----:B------:R-:W-:Y:S01]  /*76d0*/  FSETP.GEU.AND P2, PT, |R222|, 1.175494350822287508e-38, PT ;  /* 0x00800000de00780b */ /* 0x000fe20003f4e200 */
[----:B------:R-:W-:Y:S01]  /*76e0*/  @P0 FMUL R182, R182, 0.25 ;  /* 0x3e800000b6b60820 */ /* 0x000fe20000400000 */
[----:B------:R-:W-:Y:S01]  /*76f0*/  MOV R43, R50 ;  /* 0x00000032002b7202 */ /* 0x000fe20000000f00 */
[----:B------:R-:W-:Y:S01]  /*7700*/  FMUL R50, R222, 8388608 ;  /* 0x4b000000de327820 */ /* 0x000fe20000400000 */
[----:B------:R-:W-:Y:S01]  /*7710*/  MOV R10, R41 ;  /* 0x00000029000a7202 */ /* 0x000fe20000000f00 */
[----:B------:R-:W-:Y:S01]  /*7720*/  @P0 FMUL R47, R47, 0.25 ;  /* 0x3e8000002f2f0820 */ /* 0x000fe20000400000 */
[----:B------:R-:W-:Y:S01]  /*7730*/  MOV R143, R54 ;  /* 0x00000036008f7202 */ /* 0x000fe20000000f00 */
[----:B------:R-:W-:Y:S01]  /*7740*/  @P0 FMUL R43, R43, 0.25 ;  /* 0x3e8000002b2b0820 */ /* 0x000fe20000400000 */
[----:B------:R-:W-:Y:S01]  /*7750*/  MOV R140, R55 ;  /* 0x00000037008c7202 */ /* 0x000fe20000000f00 */
[----:B------:R-:W-:Y:S01]  /*7760*/  @P0 FMUL R95, R95, 0.25 ;  /* 0x3e8000005f5f0820 */ /* 0x000fe20000400000 */
[----:B------:R-:W-:Y:S01]  /*7770*/  MOV R41, R51 ;  /* 0x0000003300297202 */ /* 0x000fe20000000f00 */
[----:B------:R-:W-:Y:S01]  /*7780*/  @P0 FMUL R71, R71, 0.25 ;  /* 0x3e80000047470820 */ /* 0x000fe20000400000 */
[----:B------:R-:W-:Y:S01]  /*7790*/  IADD3 R132, R45, -0x3f3504f3, RZ ;  /* 0xc0cafb0d2d847810 */ /* 0x000fe20007ffe0ff */
[----:B------:R-:W-:Y:S01]  /*77a0*/  @P0 FMUL R42, R42, 0.25 ;  /* 0x3e8000002a2a0820 */ /* 0x000fe20000400000 */
[----:B------:R-:W-:Y:S01]  /*77b0*/  FSETP.GEU.AND P4, PT, R222, 1.175494350822287508e-38, PT ;  /* 0x00800000de00780b */ /* 0x000fe20003f8e000 */
[----:B------:R-:W-:Y:S01]  /*77c0*/  @P0 FMUL R41, R41, 0.25 ;  /* 0x3e80000029290820 */ /* 0x000fe20000400000 */
[----:B------:R-:W-:Y:S01]  /*77d0*/  LOP3.LUT R132, R132, 0xff800000, RZ, 0xc0, !PT ;  /* 0xff80000084847812 */ /* 0x000fe200078ec0ff */
[----:B------:R-:W-:Y:S01]  /*77e0*/  @P0 FMUL R39, R39, 0.25 ;  /* 0x3e80000027270820 */ /* 0x000fe20000400000 */
[----:B------:R-:W-:Y:S01]  /*77f0*/  FSEL R50, R50, R222, !P4 ;  /* 0x000000de32327208 */ /* 0x000fe20006000000 */
[----:B------:R-:W-:Y:S01]  /*7800*/  @P0 FMUL R38, R38, 0.25 ;  /* 0x3e80000026260820 */ /* 0x000fe20000400000 */
[----:B------:R-:W-:Y:S01]  /*7810*/  FSEL R227, RZ, -23, P1 ;  /* 0xc1b80000ffe37808 */ /* 0x000fe20000800000 */
[----:B------:R-:W-:Y:S01]  /*7820*/  @P0 FMUL R35, R35, 0.25 ;  /* 0x3e80000023230820 */ /* 0x000fe20000400000 */
[----:B------:R-:W-:Y:S01]  /*7830*/  FSETP.GT.AND P1, PT, |R223|, 8.50705917302346158658e+37, PT ;  /* 0x7e800000df00780b */ /* 0x000fe20003f24200 */
[----:B------:R-:W-:Y:S01]  /*7840*/  @P0 FMUL R34, R34, 0.25 ;  /* 0x3e80000022220820 */ /* 0x000fe20000400000 */
[----:B------:R-:W0:Y:S01]  /*7850*/  I2F R2, R132 ;  /* 0x0000008400027306 */ /* 0x000e220000201400 */
[----:B------:R-:W-:Y:S01]  /*7860*/  @P0 FMUL R31, R31, 0.25 ;  /* 0x3e8000001f1f0820 */ /* 0x000fe20000400000 */
        /* <DEDUP_REMOVED lines=10> */
[----:B------:R-:W1:Y:S01]  /*7910*/  S2R R4, SR_TID.X ;  /* 0x0000000000047919 */ /* 0x000e620000002100 */
        /* <DEDUP_REMOVED lines=9> */
[----:B------:R-:W-:Y:S01]  /*79b0*/  FSETP.GT.AND P0, PT, |R224|, 8.50705917302346158658e+37, PT ;  /* 0x7e800000e000780b */ /* 0x000fe20003f04200 */
[----:B------:R-:W-:Y:S01]  /*79c0*/  @!P2 FMUL R41, R41, 16777216 ;  /* 0x4b8000002929a820 */ /* 0x000fe20000400000 */
[----:B------:R-:W-:Y:S01]  /*79d0*/  MOV R131, R36 ;  /* 0x0000002400837202 */ /* 0x000fe20000000f00 */
        /* <DEDUP_REMOVED lines=9> */
[----:B------:R-:W-:Y:S01]  /*7a70*/  FSETP.GEU.AND P3, PT, R223, 1.175494350822287508e-38, PT ;  /* 0x00800000df00780b */ /* 0x000fe20003f6e000 */
        /* <DEDUP_REMOVED lines=19> */
[----:B------:R-:W-:Y:S01]  /*7bb0*/  IADD3 R55, R46, -0x3f3504f3, RZ ;  /* 0xc0cafb0d2e377810 */ /* 0x000fe20007ffe0ff */
[----:B------:R-:W-:Y:S01]  /*7bc0*/  @!P2 FMUL R95, R95, 16777216 ;  /* 0x4b8000005f5fa820 */ /* 0x000fe20000400000 */
[----:B------:R-:W-:Y:S01]  /*7bd0*/  IADD3 R125, R50, -0x3f3504f3, RZ ;  /* 0xc0cafb0d327d7810 */ /* 0x000fe20007ffe0ff */
[----:B------:R-:W-:Y:S01]  /*7be0*/  @!P2 FMUL R71, R71, 16777216 ;  /* 0x4b8000004747a820 */ /* 0x000fe20000400000 */
[----:B-1----:R-:W-:Y:S01]  /*7bf0*/  SHF.L.U32 R4, R4, 0x3, RZ ;  /* 0x0000000304047819 */ /* 0x002fe200000006ff */
[----:B------:R-:W-:Y:S01]  /*7c00*/  @!P2 FMUL R42, R42, 16777216 ;  /* 0x4b8000002a2aa820 */ /* 0x000fe20000400000 */
[----:B------:R-:W-:Y:S01]  /*7c10*/  SHF.L.U32 R3, R236, 0xb, RZ ;  /* 0x0000000bec037819 */ /* 0x000fe200000006ff */
[----:B------:R-:W-:Y:S01]  /*7c20*/  @!P2 FMUL R39, R39, 16777216 ;  /* 0x4b8000002727a820 */ /* 0x000fe20000400000 */
[----:B------:R-:W-:Y:S01]  /*7c30*/  LOP3.LUT R55, R55, 0xff800000, RZ, 0xc0, !PT ;  /* 0xff80000037377812 */ /* 0x000fe200078ec0ff */
[----:B------:R-:W-:Y:S01]  /*7c40*/  @!P2 FMUL R38, R38, 16777216 ;  /* 0x4b8000002626a820 */ /* 0x000fe20000400000 */
[----:B------:R-:W-:Y:S01]  /*7c50*/  LOP3.LUT R125, R125, 0xff800000, RZ, 0xc0, !PT ;  /* 0xff8000007d7d7812 */ /* 0x000fe200078ec0ff */
[----:B------:R-:W-:Y:S01]  /*7c60*/  @!P2 FMUL R35, R35, 16777216 ;  /* 0x4b8000002323a820 */ /* 0x000fe20000400000 */
[----:B---3--:R-:W-:Y:S01]  /*7c70*/  PRMT R232, R236, 0x6540, R232 ;  /* 0x00006540ece87816 */ /* 0x008fe200000000e8 */
[----:B------:R-:W-:Y:S01]  /*7c80*/  @!P2 FMUL R34, R34, 16777216 ;  /* 0x4b8000002222a820 */ /* 0x000fe20000400000 */
[----:B------:R-:W-:Y:S01]  /*7c90*/  LOP3.LUT R33, R4, 0x38, RZ, 0xc0, !PT ;  /* 0x0000003804217812 */ /* 0x000fe200078ec0ff */
[----:B------:R-:W-:Y:S01]  /*7ca0*/  @!P2 FMUL R31, R31, 16777216 ;  /* 0x4b8000001f1fa820 */ /* 0x000fe20000400000 */
[----:B------:R-:W-:Y:S01]  /*7cb0*/  LOP3.LUT R231, R3, 0x3000, RZ, 0xc0, !PT ;  /* 0x0000300003e77812 */ /* 0x000fe200078ec0ff */
[----:B------:R-:W-:Y:S01]  /*7cc0*/  @!P2 FMUL R30, R30, 16777216 ;  /* 0x4b8000001e1ea820 */ /* 0x000fe20000400000 */
[----:B------:R-:W-:Y:S01]  /*7cd0*/  I2F R4, R55 ;  /* 0x0000003700047306 */ /* 0x000fe20000201400 */
[----:B------:R-:W-:Y:S01]  /*7ce0*/  @!P2 FMUL R11, R11, 16777216 ;  /* 0x4b8000000b0ba820 */ /* 0x000fe20000400000 */
[----:B------:R-:W-:Y:S01]  /*7cf0*/  SHF.L.U32 R32, R0, 0x2, RZ ;  /* 0x0000000200207819 */ /* 0x000fe200000006ff */
[----:B------:R-:W-:Y:S01]  /*7d00*/  @!P2 FMUL R137, R137, 16777216 ;  /* 0x4b8000008989a820 */ /* 0x000fe20000400000 */
[----:B------:R-:W-:Y:S01]  /*7d10*/  MOV R6, R73 ;  /* 0x0000004900067202 */ /* 0x000fe20000000f00 */
[----:B------:R-:W-:Y:S01]  /*7d20*/  @!P2 FMUL R207, R207, 16777216 ;  /* 0x4b800000cfcfa820 */ /* 0x000fe20000400000 */
[----:B------:R-:W-:Y:S01]  /*7d30*/  MOV R14, R77 ;  /* 0x0000004d000e7202 */ /* 0x000fe20000000f00 */
[----:B------:R-:W-:Y:S01]  /*7d40*/  @!P2 FMUL R206, R206, 16777216 ;  /* 0x4b800000cecea820 */ /* 0x000fe20000400000 */
[----:B------:R1:W-:Y:S01]  /*7d50*/  I2F R3, R125 ;  /* 0x0000007d00037306 */ /* 0x0003e20000201400 */
[----:B------:R-:W-:Y:S01]  /*7d60*/  @!P2 FMUL R59, R59, 16777216 ;  /* 0x4b8000003b3ba820 */ /* 0x000fe20000400000 */
[----:B------:R-:W-:Y:S01]  /*7d70*/  MOV R105, R81 ;  /* 0x0000005100697202 */ /* 0x000fe20000000f00 */
[----:B------:R-:W-:Y:S01]  /*7d80*/  @!P2 FMUL R58, R58, 16777216 ;  /* 0x4b8000003a3aa820 */ /* 0x000fe20000400000 */
[----:B------:R-:W-:Y:S01]  /*7d90*/  MOV R108, R84 ;  /* 0x00000054006c7202 */ /* 0x000fe20000000f00 */
[----:B------:R-:W-:Y:S01]  /*7da0*/  @!P2 FMUL R140, R140, 16777216 ;  /* 0x4b8000008c8ca820 */ /* 0x000fe20000400000 */
[----:B------:R-:W-:Y:S01]  /*7db0*/  MOV R109, R85 ;  /* 0x00000055006d7202 */ /* 0x000fe20000000f00 */
[----:B------:R-:W-:Y:S01]  /*7dc0*/  @!P2 FMUL R143, R143, 16777216 ;  /* 0x4b8000008f8fa820 */ /* 0x000fe20000400000 */
[C---:B------:R-:W-:Y:S01]  /*7dd0*/  FSETP.GEU.AND P2, PT, |R223|.reuse, 1.175494350822287508e-38, PT ;  /* 0x00800000df00780b */ /* 0x040fe20003f4e200 */
[----:B------:R-:W-:Y:S01]  /*7de0*/  FMUL R48, R223, 8388608 ;  /* 0x4b000000df307820 */ /* 0x000fe20000400000 */
[----:B-----5:R-:W-:Y:S01]  /*7df0*/  LOP3.LUT R40, R123, 0xff, RZ, 0xc0, !PT ;  /* 0x000000ff7b287812 */ /* 0x020fe200078ec0ff */
[----:B------:R-:W-:Y:S01]  /*7e00*/  @P1 FMUL R76, R76, 0.25 ;  /* 0x3e8000004c4c1820 */ /* 0x000fe20000400000 */
[----:B------:R-:W-:Y:S01]  /*7e10*/  BAR.SYNC.DEFER_BLOCKING 0x0 ;  /* 0x0000000000007b1d */ /* 0x000fe20000010000 */
[----:B------:R-:W-:Y:S01]  /*7e20*/  @P1 FMUL R80, R80, 0.25 ;  /* 0x3e80000050501820 */ /* 0x000fe20000400000 */
[----:B------:R-:W-:Y:S01]  /*7e30*/  FSEL R48, R48, R223, !P3 ;  /* 0x000000df30307208 */ /* 0x000fe20005800000 */
[----:B------:R-:W-:Y:S01]  /*7e40*/  @P1 FMUL R201, R201, 0.25 ;  /* 0x3e800000c9c91820 */ /* 0x000fe20000400000 */
[----:B------:R-:W-:Y:S01]  /*7e50*/  SHF.L.U32 R36, R236, 0x2, RZ ;  /* 0x00000002ec247819 */ /* 0x000fe200000006ff */
[----:B------:R-:W-:Y:S01]  /*7e60*/  @P1 FMUL R200, R200, 0.25 ;  /* 0x3e800000c8c81820 */ /* 0x000fe20000400000 */
[----:B------:R-:W-:Y:S01]  /*7e70*/  IADD3 R127, R48, -0x3f3504f3, RZ ;  /* 0xc0cafb0d307f7810 */ /* 0x000fe20007ffe0ff */
[----:B------:R-:W-:Y:S01]  /*7e80*/  @P1 FMUL R197, R197, 0.25 ;  /* 0x3e800000c5c51820 */ /* 0x000fe20000400000 */
[----:B------:R-:W-:Y:S01]  /*7e90*/  SHF.R.U32.HI R37, RZ, 0x1, R236 ;  /* 0x00000001ff257819 */ /* 0x000fe200000116ec */
[----:B------:R-:W-:Y:S01]  /*7ea0*/  @P1 FMUL R196, R196, 0.25 ;  /* 0x3e800000c4c41820 */ /* 0x000fe20000400000 */
[----:B------:R-:W-:Y:S01]  /*7eb0*/  LOP3.LUT R127, R127, 0xff800000, RZ, 0xc0, !PT ;  /* 0xff8000007f7f7812 */ /* 0x000fe200078ec0ff */
[----:B------:R-:W-:Y:S01]  /*7ec0*/  @P1 FMUL R193, R193, 0.25 ;  /* 0x3e800000c1c11820 */ /* 0x000fe20000400000 */
[----:B------:R-:W-:Y:S01]  /*7ed0*/  LOP3.LUT R75, R75, R32, RZ, 0x3c, !PT ;  /* 0x000000204b4b7212 */ /* 0x000fe200078e3cff */
[----:B------:R-:W-:Y:S01]  /*7ee0*/  @P1 FMUL R192, R192, 0.25 ;  /* 0x3e800000c0c01820 */ /* 0x000fe20000400000 */
[----:B------:R2:W-:Y:S01]  /*7ef0*/  I2F R28, R127 ;  /* 0x0000007f001c7306 */ /* 0x0005e20000201400 */
[----:B------:R-:W-:Y:S01]  /*7f00*/  @P1 FMUL R189, R189, 0.25 ;  /* 0x3e800000bdbd1820 */ /* 0x000fe20000400000 */
[----:B------:R-:W-:Y:S01]  /*7f10*/  FSEL R51, RZ, -23, P3 ;  /* 0xc1b80000ff337808 */ /* 0x000fe20001800000 */
[----:B------:R-:W-:Y:S01]  /*7f20*/  @P1 FMUL R188, R188, 0.25 ;  /* 0x3e800000bcbc1820 */ /* 0x000fe20000400000 */
[----:B------:R-:W-:Y:S01]  /*7f30*/  FSEL R226, RZ, -23, P4 ;  /* 0xc1b80000ffe27808 */ /* 0x000fe20002000000 */
[----:B------:R-:W-:Y:S01]  /*7f40*/  @P1 FMUL R185, R185, 0.25 ;  /* 0x3e800000b9b91820 */ /* 0x000fe20000400000 */
[----:B------:R-:W-:Y:S01]  /*7f50*/  LOP3.LUT R0, R36, 0x3c0, RZ, 0xc0, !PT ;  /* 0x000003c024007812 */ /* 0x000fe200078ec0ff */
[----:B------:R-:W-:Y:S01]  /*7f60*/  @P1 FMUL R184, R184, 0.25 ;  /* 0x3e800000b8b81820 */ /* 0x000fe20000400000 */
[----:B------:R-:W-:Y:S01]  /*7f70*/  LOP3.LUT R37, R37, 0x4, RZ, 0xc0, !PT ;  /* 0x0000000425257812 */ /* 0x000fe200078ec0ff */
[----:B------:R-:W-:Y:S01]  /*7f80*/  @P1 FMUL R181, R181, 0.25 ;  /* 0x3e800000b5b51820 */ /* 0x000fe20000400000 */
[----:B------:R-:W-:Y:S01]  /*7f90*/  LEA R231, R40, R231, 0x4 ;  /* 0x000000e728e77211 */ /* 0x000fe200078e20ff */
[----:B------:R-:W-:Y:S01]  /*7fa0*/  @P1 FMUL R180, R180, 0.25 ;  /* 0x3e800000b4b41820 */ /* 0x000fe20000400000 */
[----:B------:R-:W-:Y:S01]  /*7fb0*/  IADD3 R0, R37, R33, R0 ;  /* 0x0000002125007210 */ /* 0x000fe20007ffe000 */
[----:B------:R-:W-:Y:S01]  /*7fc0*/  @P1 FMUL R102, R102, 0.25 ;  /* 0x3e80000066661820 */ /* 0x000fe20000400000 */
[----:B-1----:R-:W-:Y:S01]  /*7fd0*/  IADD3 R125, R50, -R125, RZ ;  /* 0x8000007d327d7210 */ /* 0x002fe20007ffe0ff */
[----:B------:R-:W-:Y:S01]  /*7fe0*/  @P1 FMUL R103, R103, 0.25 ;  /* 0x3e80000067671820 */ /* 0x000fe20000400000 */
[----:B------:R-:W-:Y:S01]  /*7ff0*/  IADD3 R132, R45, -R132, RZ ;  /* 0x800000842d847210 */ /* 0x000fe20007ffe0ff */
[----:B------:R-:W-:Y:S01]  /*8000*/  @P1 FMUL R10, R10, 0.25 ;  /* 0x3e8000000a0a1820 */ /* 0x000fe20000400000 */
[----:B------:R-:W-:Y:S01]  /*8010*/  IADD3 R55, R46, -R55, RZ ;  /* 0x800000372e377210 */ /* 0x000fe20007ffe0ff */
[----:B------:R-:W-:Y:S01]  /*8020*/  @P1 FMUL R129, R129, 0.25 ;  /* 0x3e80000081811820 */ /* 0x000fe20000400000 */
[----:B--2---:R-:W-:Y:S01]  /*8030*/  IADD3 R127, R48, -R127, RZ ;  /* 0x8000007f307f7210 */ /* 0x004fe20007ffe0ff */
[----:B------:R-:W-:Y:S01]  /*8040*/  @P1 FMUL R126, R126, 0.25 ;  /* 0x3e8000007e7e1820 */ /* 0x000fe20000400000 */
[----:B------:R-:W-:Y:S01]  /*8050*/  ISETP.GE.U32.AND P4, PT, R50, 0x7f800000, PT ;  /* 0x7f8000003200780c */ /* 0x000fe20003f86070 */
[----:B------:R-:W-:Y:S01]  /*8060*/  @P1 FMUL R131, R131, 0.25 ;  /* 0x3e80000083831820 */ /* 0x000fe20000400000 */
[C---:B------:R-:W-:Y:S01]  /*8070*/  LOP3.LUT R230, R231.reuse, 0x20, RZ, 0x3c, !PT ;  /* 0x00000020e7e67812 */ /* 0x040fe200078e3cff */
[----:B------:R-:W-:Y:S01]  /*8080*/  @P1 FMUL R128, R128, 0.25 ;  /* 0x3e80000080801820 */ /* 0x000fe20000400000 */
[----:B------:R-:W-:Y:S01]  /*8090*/  LOP3.LUT R229, R231, 0x40, RZ, 0x3c, !PT ;  /* 0x00000040e7e57812 */ /* 0x000fe200078e3cff */
[----:B------:R-:W-:Y:S01]  /*80a0*/  @P1 FMUL R133, R133, 0.25 ;  /* 0x3e80000085851820 */ /* 0x000fe20000400000 */
[----:B------:R-:W-:Y:S01]  /*80b0*/  LOP3.LUT R228, R231, 0x60, RZ, 0x3c, !PT ;  /* 0x00000060e7e47812 */ /* 0x000fe200078e3cff */
[----:B------:R-:W-:Y:S01]  /*80c0*/  @P1 FMUL R130, R130, 0.25 ;  /* 0x3e80000082821820 */ /* 0x000fe20000400000 */
[----:B------:R-:W-:Y:S01]  /*80d0*/  FSETP.NEU.AND P3, PT, R45, RZ, PT ;  /* 0x000000ff2d00720b */ /* 0x000fe20003f6d000 */
[----:B------:R-:W-:Y:S01]  /*80e0*/  @P1 FMUL R135, R135, 0.25 ;  /* 0x3e80000087871820 */ /* 0x000fe20000400000 */
[----:B------:R-:W-:Y:S01]  /*80f0*/  SHF.L.U32 R236, R236, 0x1, RZ ;  /* 0x00000001ecec7819 */ /* 0x000fe200000006ff */
[----:B------:R-:W-:-:S02]  /*8100*/  @P1 FMUL R9, R9, 0.25 ;  /* 0x3e80000009091820 */ /* 0x000fc40000400000 */
[----:B------:R-:W-:Y:S02]  /*8110*/  @P1 FMUL R8, R8, 0.25 ;  /* 0x3e80000008081820 */ /* 0x000fe40000400000 */
[----:B------:R-:W-:Y:S02]  /*8120*/  @P1 FMUL R205, R205, 0.25 ;  /* 0x3e800000cdcd1820 */ /* 0x000fe40000400000 */
[----:B------:R-:W-:Y:S02]  /*8130*/  @P1 FMUL R204, R204, 0.25 ;  /* 0x3e800000cccc1820 */ /* 0x000fe40000400000 */
[----:B------:R-:W-:Y:S02]  /*8140*/  @P1 FMUL R57, R57, 0.25 ;  /* 0x3e80000039391820 */ /* 0x000fe40000400000 */
[----:B------:R-:W-:Y:S02]  /*8150*/  @P1 FMUL R56, R56, 0.25 ;  /* 0x3e80000038381820 */ /* 0x000fe40000400000 */
[----:B------:R-:W-:-:S02]  /*8160*/  @P1 FMUL R53, R53, 0.25 ;  /* 0x3e80000035351820 */ /* 0x000fc40000400000 */
[----:B------:R-:W-:Y:S02]  /*8170*/  @P1 FMUL R52, R52, 0.25 ;  /* 0x3e80000034341820 */ /* 0x000fe40000400000 */
[----:B------:R-:W-:Y:S01]  /*8180*/  @P1 FMUL R223, R223, 0.25 ;  /* 0x3e800000dfdf1820 */ /* 0x000fe20000400000 */
[----:B------:R-:W-:Y:S01]  /*8190*/  FSETP.GT.AND P1, PT, |R225|, 8.50705917302346158658e+37, PT ;  /* 0x7e800000e100780b */ /* 0x000fe20003f24200 */
[----:B------:R-:W-:Y:S02]  /*81a0*/  @!P2 FMUL R76, R76, 16777216 ;  /* 0x4b8000004c4ca820 */ /* 0x000fe40000400000 */
[----:B------:R-:W-:Y:S02]  /*81b0*/  @!P2 FMUL R80, R80, 16777216 ;  /* 0x4b8000005050a820 */ /* 0x000fe40000400000 */
[----:B------:R-:W-:Y:S02]  /*81c0*/  @!P2 FMUL R201, R201, 16777216 ;  /* 0x4b800000c9c9a820 */ /* 0x000fe40000400000 */
[----:B------:R-:W-:-:S02]  /*81d0*/  @!P2 FMUL R200, R200, 16777216 ;  /* 0x4b800000c8c8a820 */ /* 0x000fc40000400000 */
[----:B------:R-:W-:Y:S02]  /*81e0*/  @!P2 FMUL R197, R197, 16777216 ;  /* 0x4b800000c5c5a820 */ /* 0x000fe40000400000 */
[----:B------:R-:W-:Y:S02]  /*81f0*/  @!P2 FMUL R196, R196, 16777216 ;  /* 0x4b800000c4c4a820 */ /* 0x000fe40000400000 */
        /* <DEDUP_REMOVED lines=26> */
[----:B------:R-:W-:Y:S01]  /*83a0*/  @!P2 FMUL R52, R52, 16777216 ;  /* 0x4b8000003434a820 */ /* 0x000fe20000400000 */
[----:B------:R-:W-:Y:S01]  /*83b0*/  FSETP.GEU.AND P2, PT, |R224|, 1.175494350822287508e-38, PT ;  /* 0x00800000e000780b */ /* 0x000fe20003f4e200 */
[----:B0-----:R-:W-:-:S02]  /*83c0*/  FFMA.FTZ R227, R2, 1.1920928955078125e-07, R227 ;  /* 0x3400000002e37823 */ /* 0x001fc400000100e3 */
[----:B------:R-:W0:Y:S01]  /*83d0*/  MUFU.RCP R2, R222 ;  /* 0x000000de00027308 */ /* 0x000e220000001000 */
[----:B------:R-:W-:Y:S02]  /*83e0*/  @P0 FMUL R119, R119, 0.25 ;  /* 0x3e80000077770820 */ /* 0x000fe40000400000 */
[----:B------:R-:W-:Y:S02]  /*83f0*/  @P0 FMUL R118, R118, 0.25 ;  /* 0x3e80000076760820 */ /* 0x000fe40000400000 */
[----:B------:R-:W-:Y:S02]  /*8400*/  @P0 FMUL R86, R86, 0.25 ;  /* 0x3e80000056560820 */ /* 0x000fe40000400000 */
[----:B------:R-:W-:Y:S02]  /*8410*/  @P0 FMUL R87, R87, 0.25 ;  /* 0x3e80000057570820 */ /* 0x000fe40000400000 */
[----:B------:R-:W-:Y:S02]  /*8420*/  @P0 FMUL R88, R88, 0.25 ;  /* 0x3e80000058580820 */ /* 0x000fe40000400000 */
        /* <DEDUP_REMOVED lines=27> */
[----:B------:R-:W-:Y:S01]  /*85e0*/  @P0 FMUL R224, R224, 0.25 ;  /* 0x3e800000e0e00820 */ /* 0x000fe20000400000 */
[C---:B------:R-:W-:Y:S01]  /*85f0*/  FSETP.GEU.AND P0, PT, |R225|.reuse, 1.175494350822287508e-38, PT ;  /* 0x00800000e100780b */ /* 0x040fe20003f0e200 */
[----:B------:R-:W-:Y:S02]  /*8600*/  @P1 FMUL R225, R225, 0.25 ;  /* 0x3e800000e1e11820 */ /* 0x000fe40000400000 */
[----:B------:R-:W-:Y:S02]  /*8610*/  @!P2 FMUL R224, R224, 16777216 ;  /* 0x4b800000e0e0a820 */ /* 0x000fe40000400000 */
[----:B0-----:R-:W-:-:S02]  /*8620*/  FMUL R134, R2, R11 ;  /* 0x0000000b02867220 */ /* 0x001fc40000400000 */
[----:B------:R-:W0:Y:S01]  /*8630*/  MUFU.RCP R11, R223 ;  /* 0x000000df000b7308 */ /* 0x000e220000001000 */
[----:B----4-:R-:W-:Y:S02]  /*8640*/  IMAD R5, R234, c[0x0][0x1c0], RZ ;  /* 0x00007000ea057a24 */ /* 0x010fe400078e02ff */
[----:B------:R-:W-:Y:S02]  /*8650*/  IMAD R29, R232, c[0x0][0x1c4], RZ ;  /* 0x00007100e81d7a24 */ /* 0x000fe400078e02ff */
[----:B------:R-:W-:Y:S01]  /*8660*/  @P1 FMUL R13, R13, 0.25 ;  /* 0x3e8000000d0d1820 */ /* 0x000fe20000400000 */
[----:B------:R-:W-:Y:S01]  /*8670*/  SHF.L.U32 R122, R5, 0x1, RZ ;  /* 0x00000001057a7819 */ /* 0x000fe200000006ff */
[----:B------:R-:W-:Y:S01]  /*8680*/  @!P0 FMUL R225, R225, 16777216 ;  /* 0x4b800000e1e18820 */ /* 0x000fe20000400000 */
[----:B------:R-:W1:Y:S01]  /*8690*/  MUFU.RCP R224, R224 ;  /* 0x000000e000e07308 */ /* 0x000e620000001000 */
[----:B------:R-:W-:Y:S01]  /*86a0*/  SHF.L.U32 R123, R29, 0x1, RZ ;  /* 0x000000011d7b7819 */ /* 0x000fe200000006ff */
[----:B------:R-:W-:-:S03]  /*86b0*/  IMAD.HI R5, R5, 0x2, RZ ;  /* 0x0000000205057827 */ /* 0x000fc600078e02ff */
[----:B------:R-:W-:Y:S01]  /*86c0*/  IADD3 R122, P5, P6, R123, c[0x0][0x178], R122 ;  /* 0x00005e007b7a7a10 */ /* 0x000fe20007ebe07a */
[----:B------:R-:W-:Y:S02]  /*86d0*/  IMAD.HI R32, R29, 0x2, RZ ;  /* 0x000000021d207827 */ /* 0x000fe400078e02ff */
[----:B------:R-:W2:Y:S02]  /*86e0*/  MUFU.RCP R225, R225 ;  /* 0x000000e100e17308 */ /* 0x000ea40000001000 */
[----:B------:R-:W-:Y:S01]  /*86f0*/  @P1 FMUL R117, R117, 0.25 ;  /* 0x3e80000075751820 */ /* 0x000fe20000400000 */
[----:B------:R-:W-:Y:S01]  /*8700*/  IADD3.X R123, R32, c[0x0][0x17c], R5, P5, P6 ;  /* 0x00005f00207b7a10 */ /* 0x000fe20002fec405 */
[----:B------:R-:W-:Y:S01]  /*8710*/  @P1 FMUL R116, R116, 0.25 ;  /* 0x3e80000074741820 */ /* 0x000fe20000400000 */
[----:B------:R-:W-:Y:S01]  /*8720*/  ISETP.GE.U32.AND P5, PT, R48, 0x7f800000, PT ;  /* 0x7f8000003000780c */ /* 0x000fe20003fa6070 */
        /* <DEDUP_REMOVED lines=28> */
[----:B------:R-:W-:Y:S02]  /*88f0*/  @!P2 FMUL R91, R91, 16777216 ;  /* 0x4b8000005b5ba820 */ /* 0x000fe40000400000 */
[----:B------:R-:W-:Y:S02]  /*8900*/  @!P2 FMUL R113, R113, 16777216 ;  /* 0x4b8000007171a820 */ /* 0x000fe40000400000 */
[----:B------:R-:W-:Y:S02]  /*8910*/  @!P2 FMUL R107, R107, 16777216 ;  /* 0x4b8000006b6ba820 */ /* 0x000fe40000400000 */
[----:B------:R-:W-:Y:S01]  /*8920*/  @P1 FMUL R16, R16, 0.25 ;  /* 0x3e80000010101820 */ /* 0x000fe20000400000 */
[----:B------:R-:W-:Y:S01]  /*8930*/  ISETP.GE.U32.AND P1, PT, R46, 0x7f800000, PT ;  /* 0x7f8000002e00780c */ /* 0x000fe20003f26070 */
        /* <DEDUP_REMOVED lines=10> */
[----:B------:R-:W-:Y:S02]  /*89e0*/  FMUL R74, R2, R41 ;  /* 0x00000029024a7220 */ /* 0x000fe40000400000 */
[C---:B0-----:R-:W-:Y:S02]  /*89f0*/  FMUL R144, R11.reuse, R57 ;  /* 0x000000390b907220 */ /* 0x041fe40000400000 */
[----:B------:R-:W-:-:S02]  /*8a00*/  FMUL R147, R11, R56 ;  /* 0x000000380b937220 */ /* 0x000fc40000400000 */
        /* <DEDUP_REMOVED lines=30> */
[----:B------:R-:W-:Y:S02]  /*8bf0*/  FFMA.FTZ R211, R4, 1.1920928955078125e-07, R211 ;  /* 0x3400000004d37823 */ /* 0x000fe400000100d3 */
[----:B------:R-:W-:Y:S02]  /*8c00*/  FFMA.FTZ R51, R28, 1.1920928955078125e-07, R51 ;  /* 0x340000001c337823 */ /* 0x000fe40000010033 */
[----:B------:R-:W-:Y:S02]  /*8c10*/  FFMA.FTZ R226, R3, 1.1920928955078125e-07, R226 ;  /* 0x3400000003e27823 */ /* 0x000fe400000100e2 */
[C---:B------:R-:W-:Y:S02]  /*8c20*/  FMUL R5, R2.reuse, R43 ;  /* 0x0000002b02057220 */ /* 0x040fe40000400000 */
[C---:B------:R-:W-:Y:S02]  /*8c30*/  FMUL R94, R2.reuse, R47 ;  /* 0x0000002f025e7220 */ /* 0x040fe40000400000 */
[----:B------:R-:W-:-:S02]  /*8c40*/  FMUL R41, R2, R42 ;  /* 0x0000002a02297220 */ /* 0x000fc40000400000 */
[C---:B-1----:R-:W-:Y:S02]  /*8c50*/  FMUL R90, R224.reuse, R91 ;  /* 0x0000005be05a7220 */ /* 0x042fe40000400000 */
[C---:B------:R-:W-:Y:S02]  /*8c60*/  FMUL R57, R224.reuse, R113 ;  /* 0x00000071e0397220 */ /* 0x040fe40000400000 */
[----:B------:R-:W-:Y:S02]  /*8c70*/  FMUL R56, R224, R107 ;  /* 0x0000006be0387220 */ /* 0x000fe40000400000 */
[----:B------:R-:W-:Y:S01]  /*8c80*/  @!P0 FMUL R16, R16, 16777216 ;  /* 0x4b80000010108820 */ /* 0x000fe20000400000 */
[----:B------:R-:W-:Y:S01]  /*8c90*/  ISETP.GE.U32.AND P0, PT, R45, 0x7f800000, PT ;  /* 0x7f8000002d00780c */ /* 0x000fe20003f06070 */
[C---:B------:R-:W-:Y:S02]  /*8ca0*/  FMUL R3, R2.reuse, R203 ;  /* 0x000000cb02037220 */ /* 0x040fe40000400000 */
[----:B------:R-:W-:-:S02]  /*8cb0*/  FMUL R70, R2, R202 ;  /* 0x000000ca02467220 */ /* 0x000fc40000400000 */
[C---:B------:R-:W-:Y:S02]  /*8cc0*/  FMUL R82, R2.reuse, R199 ;  /* 0x000000c702527220 */ /* 0x040fe40000400000 */
[C---:B------:R-:W-:Y:S01]  /*8cd0*/  FMUL R77, R2.reuse, R198 ;  /* 0x000000c6024d7220 */ /* 0x040fe20000400000 */
[----:B------:R-:W-:Y:S01]  /*8ce0*/  F2FP.PACK_AB R70, R3, R70 ;  /* 0x000000460346723e */ /* 0x000fe200000000ff */
[C---:B------:R-:W-:Y:S02]  /*8cf0*/  FMUL R83, R2.reuse, R195 ;  /* 0x000000c302537220 */ /* 0x040fe40000400000 */
[C---:B------:R-:W-:Y:S02]  /*8d00*/  FMUL R78, R2.reuse, R194 ;  /* 0x000000c2024e7220 */ /* 0x040fe40000400000 */
[C---:B------:R-:W-:Y:S02]  /*8d10*/  FMUL R28, R2.reuse, R191 ;  /* 0x000000bf021c7220 */ /* 0x040fe40000400000 */
[----:B------:R-:W-:-:S02]  /*8d20*/  FMUL R29, R2, R190 ;  /* 0x000000be021d7220 */ /* 0x000fc40000400000 */
[C---:B------:R-:W-:Y:S02]  /*8d30*/  FMUL R32, R2.reuse, R187 ;  /* 0x000000bb02207220 */ /* 0x040fe40000400000 */
[C---:B------:R-:W-:Y:S02]  /*8d40*/  FMUL R33, R2.reuse, R186 ;  /* 0x000000ba02217220 */ /* 0x040fe40000400000 */
        /* <DEDUP_REMOVED lines=16> */
[----:B------:R-:W-:Y:S02]  /*8e50*/  FMUL R143, R2, R143 ;  /* 0x0000008f028f7220 */ /* 0x000fe40000400000 */
[C---:B------:R-:W-:Y:S02]  /*8e60*/  FMUL R73, R11.reuse, R76 ;  /* 0x0000004c0b497220 */ /* 0x040fe40000400000 */
[----:B------:R-:W-:Y:S02]  /*8e70*/  FMUL R4, R11, R80 ;  /* 0x000000500b047220 */ /* 0x000fe40000400000 */
[C---:B------:R-:W-:Y:S02]  /*8e80*/  FMUL R84, R224.reuse, R119 ;  /* 0x00000077e0547220 */ /* 0x040fe40000400000 */
[C---:B------:R-:W-:Y:S02]  /*8e90*/  FMUL R85, R224.reuse, R118 ;  /* 0x00000076e0557220 */ /* 0x040fe40000400000 */
[----:B------:R-:W-:-:S02]  /*8ea0*/  FMUL R91, R224, R124 ;  /* 0x0000007ce05b7220 */ /* 0x000fc40000400000 */
[C---:B------:R-:W-:Y:S02]  /*8eb0*/  FMUL R107, R224.reuse, R106 ;  /* 0x0000006ae06b7220 */ /* 0x040fe40000400000 */
[----:B------:R-:W-:Y:S02]  /*8ec0*/  FMUL R113, R224, R63 ;  /* 0x0000003fe0717220 */ /* 0x000fe40000400000 */
[C---:B------:R-:W-:Y:S01]  /*8ed0*/  FMUL R2, R11.reuse, R201 ;  /* 0x000000c90b027220 */ /* 0x040fe20000400000 */
[----:B------:R-:W-:Y:S01]  /*8ee0*/  F2FP.PACK_AB R56, R56, R107 ;  /* 0x0000006b3838723e */ /* 0x000fe200000000ff */
[C---:B------:R-:W-:Y:S02]  /*8ef0*/  FMUL R71, R11.reuse, R200 ;  /* 0x000000c80b477220 */ /* 0x040fe40000400000 */
[C---:B------:R-:W-:Y:S02]  /*8f00*/  FMUL R81, R11.reuse, R197 ;  /* 0x000000c50b517220 */ /* 0x040fe40000400000 */
[----:B------:R-:W-:-:S02]  /*8f10*/  FMUL R76, R11, R196 ;  /* 0x000000c40b4c7220 */ /* 0x000fc40000400000 */
[C---:B------:R-:W-:Y:S02]  /*8f20*/  FMUL R80, R11.reuse, R193 ;  /* 0x000000c10b507220 */ /* 0x040fe40000400000 */
[----:B------:R-:W-:Y:S01]  /*8f30*/  FMUL R79, R11, R192 ;  /* 0x000000c00b4f7220 */ /* 0x000fe20000400000 */
[----:B------:R-:W-:Y:S01]  /*8f40*/  F2FP.PACK_AB R81, R81, R76 ;  /* 0x0000004c5151723e */ /* 0x000fe200000000ff */
[C---:B------:R-:W-:Y:S02]  /*8f50*/  FMUL R30, R11.reuse, R189 ;  /* 0x000000bd0b1e7220 */ /* 0x040fe40000400000 */
[C---:B------:R-:W-:Y:S01]  /*8f60*/  FMUL R31, R11.reuse, R188 ;  /* 0x000000bc0b1f7220 */ /* 0x040fe20000400000 */
[----:B------:R-:W-:Y:S01]  /*8f70*/  F2FP.PACK_AB R80, R80, R79 ;  /* 0x0000004f5050723e */ /* 0x000fe200000000ff */
        /* <DEDUP_REMOVED lines=22> */
[C---:B------:R-:W-:Y:S01]  /*90e0*/  FMUL R124, R224.reuse, R62 ;  /* 0x0000003ee07c7220 */ /* 0x040fe20000400000 */
[----:B------:R-:W-:Y:S01]  /*90f0*/  F2FP.PACK_AB R57, R57, R118 ;  /* 0x000000763939723e */ /* 0x000fe200000000ff */
[----:B------:R-:W-:Y:S02]  /*9100*/  FMUL R119, R224, R99 ;  /* 0x00000063e0777220 */ /* 0x000fe40000400000 */
[C---:B--2---:R-:W-:Y:S02]  /*9110*/  FMUL R63, R225.reuse, R13 ;  /* 0x0000000de13f7220 */ /* 0x044fe40000400000 */
        /* <DEDUP_REMOVED lines=26> */
[C---:B------:R-:W-:Y:S01]  /*92c0*/  FMUL R8, R225.reuse, R21 ;  /* 0x00000015e1087220 */ /* 0x040fe20000400000 */
[----:B------:R-:W-:Y:S01]  /*92d0*/  F2FP.PACK_AB R21, R138, R141 ;  /* 0x0000008d8a15723e */ /* 0x000fe200000000ff */
[----:B------:R-:W-:Y:S01]  /*92e0*/  FMUL R13, R225, R20 ;  /* 0x00000014e10d7220 */ /* 0x000fe20000400000 */
[----:B------:R-:W-:Y:S01]  /*92f0*/  F2FP.PACK_AB R11, R11, R176 ;  /* 0x000000b00b0b723e */ /* 0x000fe200000000ff */
[C---:B------:R-:W-:Y:S01]  /*9300*/  FMUL R9, R225.reuse, R25 ;  /* 0x00000019e1097220 */ /* 0x040fe20000400000 */
[----:B------:R-:W-:Y:S01]  /*9310*/  F2FP.PACK_AB R20, R140, R143 ;  /* 0x0000008f8c14723e */ /* 0x000fe200000000ff */
[C---:B------:R-:W-:Y:S01]  /*9320*/  FMUL R24, R225.reuse, R24 ;  /* 0x00000018e1187220 */ /* 0x040fe20000400000 */
[----:B------:R-:W-:Y:S01]  /*9330*/  F2FP.PACK_AB R8, R8, R13 ;  /* 0x0000000d0808723e */ /* 0x000fe200000000ff */
[----:B------:R-:W-:Y:S01]  /*9340*/  FMUL R10, R225, R17 ;  /* 0x00000011e10a7220 */ /* 0x000fe20000400000 */
[----:B------:R-:W-:Y:S01]  /*9350*/  F2FP.PACK_AB R17, R144, R147 ;  /* 0x000000939011723e */ /* 0x000fe200000000ff */
[----:B------:R-:W-:Y:S01]  /*9360*/  @!P2 FMUL R12, R12, 16777216 ;  /* 0x4b8000000c0ca820 */ /* 0x000fe20000400000 */
[----:B------:R-:W-:Y:S01]  /*9370*/  F2FP.PACK_AB R9, R9, R24 ;  /* 0x000000180909723e */ /* 0x000fe200000000ff */
[----:B------:R-:W-:Y:S01]  /*9380*/  FMUL R225, R225, R16 ;  /* 0x00000010e1e17220 */ /* 0x000fe20000400000 */
[----:B------:R-:W-:Y:S01]  /*9390*/  MOV R24, 0x3dc6b27f ;  /* 0x3dc6b27f00187802 */ /* 0x000fe20000000f00 */
[----:B------:R-:W-:Y:S01]  /*93a0*/  @!P2 FMUL R23, R23, 16777216 ;  /* 0x4b8000001717a820 */ /* 0x000fe20000400000 */
[----:B------:R-:W-:Y:S01]  /*93b0*/  F2FP.PACK_AB R16, R146, R149 ;  /* 0x000000959210723e */ /* 0x000fe200000000ff */
[----:B------:R-:W-:Y:S01]  /*93c0*/  @!P2 FMUL R22, R22, 16777216 ;  /* 0x4b8000001616a820 */ /* 0x000fe20000400000 */
[----:B------:R-:W-:Y:S01]  /*93d0*/  F2FP.PACK_AB R10, R10, R225 ;  /* 0x000000e10a0a723e */ /* 0x000fe200000000ff */
[----:B------:R-:W-:-:S02]  /*93e0*/  FMUL R53, R224, R12 ;  /* 0x0000000ce0357220 */ /* 0x000fc40000400000 */
[C---:B------:R-:W-:Y:S02]  /*93f0*/  FMUL R12, R224.reuse, R23 ;  /* 0x00000017e00c7220 */ /* 0x040fe40000400000 */
[----:B------:R-:W-:Y:S01]  /*9400*/  FMUL R23, R224, R22 ;  /* 0x00000016e0177220 */ /* 0x000fe20000400000 */
[----:B------:R0:W-:Y:S01]  /*9410*/  STS.128 [R75], R8 ;  /* 0x000000084b007388 */ /* 0x0001e20000000c00 */
[----:B------:R-:W-:Y:S01]  /*9420*/  FADD R125, R125, -1 ;  /* 0xbf8000007d7d7421 */ /* 0x000fe20000000000 */
[----:B------:R-:W-:Y:S01]  /*9430*/  F2FP.PACK_AB R22, R136, R139 ;  /* 0x0000008b8816723e */ /* 0x000fe200000000ff */
[----:B------:R-:W-:Y:S01]  /*9440*/  FADD R132, R132, -1 ;  /* 0xbf80000084847421 */ /* 0x000fe20000000000 */
[----:B------:R-:W-:Y:S01]  /*9450*/  F2FP.PACK_AB R12, R12, R23 ;  /* 0x000000170c0c723e */ /* 0x000fe200000000ff */
[----:B------:R-:W-:Y:S02]  /*9460*/  FADD R55, R55, -1 ;  /* 0xbf80000037377421 */ /* 0x000fe40000000000 */
[----:B------:R-:W-:-:S02]  /*9470*/  FADD R127, R127, -1 ;  /* 0xbf8000007f7f7421 */ /* 0x000fc40000000000 */
[CC--:B------:R-:W-:Y:S02]  /*9480*/  FFMA.FTZ R23, R132.reuse, R24.reuse, -0.16845393180847167969 ;  /* 0xbe2c7f3084177423 */ /* 0x0c0fe40000010018 */
[C---:B------:R-:W-:Y:S02]  /*9490*/  FFMA.FTZ R6, R55.reuse, R24, -0.16845393180847167969 ;  /* 0xbe2c7f3037067423 */ /* 0x040fe40000010018 */
[----:B------:R-:W-:Y:S01]  /*94a0*/  FFMA.FTZ R25, R132, R23, 0.1716887056827545166 ;  /* 0x3e2fcf2a84197423 */ /* 0x000fe20000010017 */
[----:B------:R-:W-:Y:S01]  /*94b0*/  F2FP.PACK_AB R23, R134, R137 ;  /* 0x000000898617723e */ /* 0x000fe200000000ff */
[----:B------:R-:W-:Y:S01]  /*94c0*/  FFMA.FTZ R6, R55, R6, 0.1716887056827545166 ;  /* 0x3e2fcf2a37067423 */ /* 0x000fe20000010006 */
[----:B0-----:R-:W-:Y:S01]  /*94d0*/  @P1 MOV R9, 0x7f800000 ;  /* 0x7f80000000091802 */ /* 0x001fe20000000f00 */
[-C--:B------:R-:W-:Y:S01]  /*94e0*/  FFMA.FTZ R10, R125, R24.reuse, -0.16845393180847167969 ;  /* 0xbe2c7f307d0a7423 */ /* 0x080fe20000010018 */
[----:B------:R-:W-:Y:S01]  /*94f0*/  @P5 MOV R11, 0x7f800000 ;  /* 0x7f800000000b5802 */ /* 0x000fe20000000f00 */
[----:B------:R-:W-:Y:S01]  /*9500*/  FFMA.FTZ R8, R127, R24, -0.16845393180847167969 ;  /* 0xbe2c7f307f087423 */ /* 0x000fe20000010018 */
[----:B------:R0:W-:Y:S01]  /*9510*/  STS.128 [R75+0x880], R20 ;  /* 0x000880144b007388 */ /* 0x0001e20000000c00 */
[----:B------:R-:W-:Y:S01]  /*9520*/  FFMA.FTZ R10, R125, R10, 0.1716887056827545166 ;  /* 0x3e2fcf2a7d0a7423 */ /* 0x000fe2000001000a */
[----:B------:R-:W-:Y:S01]  /*9530*/  F2FP.PACK_AB R24, R49, R54 ;  /* 0x000000363118723e */ /* 0x000fe200000000ff */
[----:B------:R-:W-:-:S02]  /*9540*/  FFMA.FTZ R8, R127, R8, 0.1716887056827545166 ;  /* 0x3e2fcf2a7f087423 */ /* 0x000fc40000010008 */
[----:B------:R-:W-:Y:S02]  /*9550*/  FFMA.FTZ R10, R125, R10, -0.17900948226451873779 ;  /* 0xbe374e437d0a7423 */ /* 0x000fe4000001000a */
[----:B------:R-:W-:Y:S02]  /*9560*/  FFMA.FTZ R25, R132, R25, -0.17900948226451873779 ;  /* 0xbe374e4384197423 */ /* 0x000fe40000010019 */
[----:B------:R-:W-:Y:S02]  /*9570*/  FFMA.FTZ R6, R55, R6, -0.17900948226451873779 ;  /* 0xbe374e4337067423 */ /* 0x000fe40000010006 */
[----:B------:R-:W-:Y:S02]  /*9580*/  FFMA.FTZ R8, R127, R8, -0.17900948226451873779 ;  /* 0xbe374e437f087423 */ /* 0x000fe40000010008 */
[----:B------:R-:W-:Y:S02]  /*9590*/  @!P2 FMUL R15, R15, 16777216 ;  /* 0x4b8000000f0fa820 */ /* 0x000fe40000400000 */
[----:B------:R-:W-:Y:S01]  /*95a0*/  @!P2 FMUL R19, R19, 16777216 ;  /* 0x4b8000001313a820 */ /* 0x000fe20000400000 */
[----:B0-----:R-:W-:Y:S01]  /*95b0*/  F2FP.PACK_AB R20, R130, R135 ;  /* 0x000000878214723e */ /* 0x001fe200000000ff */
[----:B------:R-:W-:Y:S01]  /*95c0*/  @!P2 FMUL R18, R18, 16777216 ;  /* 0x4b8000001212a820 */ /* 0x000fe20000400000 */
[----:B------:R-:W-:Y:S01]  /*95d0*/  F2FP.PACK_AB R21, R128, R133 ;  /* 0x000000858015723e */ /* 0x000fe200000000ff */
[----:B------:R-:W-:Y:S01]  /*95e0*/  FFMA.FTZ R10, R125, R10, 0.20512372255325317383 ;  /* 0x3e520bf47d0a7423 */ /* 0x000fe2000001000a */
[----:B------:R-:W-:Y:S01]  /*95f0*/  F2FP.PACK_AB R22, R126, R131 ;  /* 0x000000837e16723e */ /* 0x000fe200000000ff */
[----:B------:R-:W-:Y:S01]  /*9600*/  @!P2 FMUL R179, R179, 16777216 ;  /* 0x4b800000b3b3a820 */ /* 0x000fe20000400000 */
[----:B------:R-:W-:Y:S01]  /*9610*/  F2FP.PACK_AB R23, R58, R129 ;  /* 0x000000813a17723e */ /* 0x000fe200000000ff */
[----:B------:R-:W-:-:S02]  /*9620*/  @!P2 FMUL R178, R178, 16777216 ;  /* 0x4b800000b2b2a820 */ /* 0x000fc40000400000 */
[----:B------:R-:W-:Y:S02]  /*9630*/  @!P2 FMUL R27, R27, 16777216 ;  /* 0x4b8000001b1ba820 */ /* 0x000fe40000400000 */
[----:B------:R-:W-:Y:S02]  /*9640*/  @!P2 FMUL R26, R26, 16777216 ;  /* 0x4b8000001a1aa820 */ /* 0x000fe40000400000 */
[----:B------:R-:W-:Y:S02]  /*9650*/  FFMA.FTZ R25, R132, R25, 0.20512372255325317383 ;  /* 0x3e520bf484197423 */ /* 0x000fe40000010019 */
[----:B------:R-:W-:Y:S02]  /*9660*/  FFMA.FTZ R6, R55, R6, 0.20512372255325317383 ;  /* 0x3e520bf437067423 */ /* 0x000fe40000010006 */
[----:B------:R-:W-:Y:S02]  /*9670*/  FFMA.FTZ R8, R127, R8, 0.20512372255325317383 ;  /* 0x3e520bf47f087423 */ /* 0x000fe40000010008 */
[----:B------:R-:W-:-:S02]  /*9680*/  FMUL R52, R224, R15 ;  /* 0x0000000fe0347220 */ /* 0x000fc40000400000 */
[C---:B------:R-:W-:Y:S02]  /*9690*/  FMUL R19, R224.reuse, R19 ;  /* 0x00000013e0137220 */ /* 0x040fe40000400000 */
[C---:B------:R-:W-:Y:S02]  /*96a0*/  FMUL R18, R224.reuse, R18 ;  /* 0x00000012e0127220 */ /* 0x040fe40000400000 */
[----:B------:R-:W-:Y:S02]  /*96b0*/  FFMA.FTZ R10, R125, R10, -0.24046532809734344482 ;  /* 0xbe763c8b7d0a7423 */ /* 0x000fe4000001000a */
[C---:B------:R-:W-:Y:S01]  /*96c0*/  FMUL R15, R224.reuse, R179 ;  /* 0x000000b3e00f7220 */ /* 0x040fe20000400000 */
[----:B------:R-:W-:Y:S01]  /*96d0*/  F2FP.PACK_AB R14, R19, R18 ;  /* 0x00000012130e723e */ /* 0x000fe200000000ff */
[C---:B------:R-:W-:Y:S01]  /*96e0*/  FMUL R178, R224.reuse, R178 ;  /* 0x000000b2e0b27220 */ /* 0x040fe20000400000 */
[----:B------:R-:W-:Y:S01]  /*96f0*/  F2FP.PACK_AB R18, R205, R204 ;  /* 0x000000cccd12723e */ /* 0x000fe200000000ff */
[----:B------:R-:W-:Y:S01]  /*9700*/  FMUL R27, R224, R27 ;  /* 0x0000001be01b7220 */ /* 0x000fe20000400000 */
[----:B------:R-:W-:Y:S01]  /*9710*/  F2FP.PACK_AB R19, R142, R145 ;  /* 0x000000918e13723e */ /* 0x000fe200000000ff */
[----:B------:R-:W-:Y:S01]  /*9720*/  FMUL R26, R224, R26 ;  /* 0x0000001ae01a7220 */ /* 0x000fe20000400000 */
[----:B------:R-:W-:Y:S01]  /*9730*/  F2FP.PACK_AB R15, R15, R178 ;  /* 0x000000b20f0f723e */ /* 0x000fe200000000ff */
[----:B------:R-:W-:-:S02]  /*9740*/  FFMA.FTZ R25, R132, R25, -0.24046532809734344482 ;  /* 0xbe763c8b84197423 */ /* 0x000fc40000010019 */
[----:B------:R-:W-:Y:S01]  /*9750*/  FFMA.FTZ R6, R55, R6, -0.24046532809734344482 ;  /* 0xbe763c8b37067423 */ /* 0x000fe20000010006 */
[----:B------:R-:W-:Y:S01]  /*9760*/  F2FP.PACK_AB R13, R27, R26 ;  /* 0x0000001a1b0d723e */ /* 0x000fe200000000ff */
[----:B------:R-:W-:Y:S01]  /*9770*/  FFMA.FTZ R8, R127, R8, -0.24046532809734344482 ;  /* 0xbe763c8b7f087423 */ /* 0x000fe20000010008 */
[----:B------:R0:W-:Y:S01]  /*9780*/  STS.128 [R75+0x800], R16 ;  /* 0x000800104b007388 */ /* 0x0001e20000000c00 */
[----:B------:R-:W-:Y:S01]  /*9790*/  FFMA.FTZ R10, R125, R10, 0.28857114911079406738 ;  /* 0x3e93bf997d0a7423 */ /* 0x000fe2000001000a */
[----:B------:R-:W-:Y:S01]  /*97a0*/  F2FP.PACK_AB R26, R42, R43 ;  /* 0x0000002b2a1a723e */ /* 0x000fe200000000ff */
[----:B------:R-:W-:Y:S01]  /*97b0*/  FFMA.FTZ R25, R132, R25, 0.28857114911079406738 ;  /* 0x3e93bf9984197423 */ /* 0x000fe20000010019 */
[----:B------:R1:W-:Y:S01]  /*97c0*/  STS.128 [R75+0x80], R12 ;  /* 0x0000800c4b007388 */ /* 0x0003e20000000c00 */
[----:B------:R-:W-:Y:S01]  /*97d0*/  FFMA.FTZ R6, R55, R6, 0.28857114911079406738 ;  /* 0x3e93bf9937067423 */ /* 0x000fe20000010006 */
[----:B------:R-:W-:Y:S01]  /*97e0*/  F2FP.PACK_AB R27, R40, R41 ;  /* 0x00000029281b723e */ /* 0x000fe200000000ff */
[----:B------:R-:W-:Y:S01]  /*97f0*/  FFMA.FTZ R8, R127, R8, 0.28857114911079406738 ;  /* 0x3e93bf997f087423 */ /* 0x000fe20000010008 */
[----:B------:R-:W-:Y:S01]  /*9800*/  BAR.SYNC.DEFER_BLOCKING 0x0 ;  /* 0x0000000000007b1d */ /* 0x000fe20000010000 */
[----:B------:R-:W-:-:S02]  /*9810*/  FFMA.FTZ R10, R125, R10, -0.36067417263984680176 ;  /* 0xbeb8aa497d0a7423 */ /* 0x000fc4000001000a */
[----:B------:R-:W-:Y:S02]  /*9820*/  FFMA.FTZ R25, R132, R25, -0.36067417263984680176 ;  /* 0xbeb8aa4984197423 */ /* 0x000fe40000010019 */
[----:B------:R-:W-:Y:S02]  /*9830*/  FFMA.FTZ R6, R55, R6, -0.36067417263984680176 ;  /* 0xbeb8aa4937067423 */ /* 0x000fe40000010006 */
[----:B------:R-:W-:Y:S01]  /*9840*/  FFMA.FTZ R8, R127, R8, -0.36067417263984680176 ;  /* 0xbeb8aa497f087423 */ /* 0x000fe20000010008 */
[----:B0-----:R-:W-:Y:S01]  /*9850*/  F2FP.PACK_AB R16, R66, R111 ;  /* 0x0000006f4210723e */ /* 0x001fe200000000ff */
[----:B------:R-:W-:Y:S01]  /*9860*/  FFMA.FTZ R10, R125, R10, 0.48089820146560668945 ;  /* 0x3ef6384a7d0a7423 */ /* 0x000fe2000001000a */
[----:B------:R-:W-:Y:S01]  /*9870*/  F2FP.PACK_AB R17, R62, R63 ;  /* 0x0000003f3e11723e */ /* 0x000fe200000000ff */
[----:B------:R-:W-:Y:S01]  /*9880*/  FFMA.FTZ R25, R132, R25, 0.48089820146560668945 ;  /* 0x3ef6384a84197423 */ /* 0x000fe20000010019 */
[----:B-1----:R-:W-:Y:S01]  /*9890*/  @P4 MOV R13, 0x7f800000 ;  /* 0x7f800000000d4802 */ /* 0x002fe20000000f00 */
[----:B------:R-:W-:Y:S01]  /*98a0*/  FFMA.FTZ R6, R55, R6, 0.48089820146560668945 ;  /* 0x3ef6384a37067423 */ /* 0x000fe20000010006 */
[----:B------:R-:W-:Y:S01]  /*98b0*/  F2FP.PACK_AB R15, R52, R53 ;  /* 0x00000035340f723e */ /* 0x000fe200000000ff */
[----:B------:R-:W-:Y:S01]  /*98c0*/  FFMA.FTZ R8, R127, R8, 0.48089820146560668945 ;  /* 0x3ef6384a7f087423 */ /* 0x000fe20000010008 */
[----:B------:R-:W-:Y:S01]  /*98d0*/  F2FP.PACK_AB R66, R34, R35 ;  /* 0x000000232242723e */ /* 0x000fe200000000ff */
[----:B------:R-:W-:Y:S01]  /*98e0*/  FFMA.FTZ R10, R125, R10, -0.72134751081466674805 ;  /* 0xbf38aa3b7d0a7423 */ /* 0x000fe2000001000a */
[----:B------:R-:W-:Y:S01]  /*98f0*/  F2FP.PACK_AB R62, R32, R33 ;  /* 0x00000021203e723e */ /* 0x000fe200000000ff */
[----:B------:R-:W-:Y:S01]  /*9900*/  FFMA.FTZ R25, R132, R25, -0.72134751081466674805 ;  /* 0xbf38aa3b84197423 */ /* 0x000fe20000010019 */
[----:B------:R-:W-:Y:S01]  /*9910*/  F2FP.PACK_AB R63, R28, R29 ;  /* 0x0000001d1c3f723e */ /* 0x000fe200000000ff */
[----:B------:R-:W-:Y:S01]  /*9920*/  FFMA.FTZ R6, R55, R6, -0.72134751081466674805 ;  /* 0xbf38aa3b37067423 */ /* 0x000fe20000010006 */
[----:B------:R-:W-:Y:S01]  /*9930*/  F2FP.PACK_AB R18, R105, R104 ;  /* 0x000000686912723e */ /* 0x000fe200000000ff */
[----:B------:R-:W-:Y:S01]  /*9940*/  FFMA.FTZ R8, R127, R8, -0.72134751081466674805 ;  /* 0xbf38aa3b7f087423 */ /* 0x000fe20000010008 */
[----:B------:R-:W0:Y:S01]  /*9950*/  LDS.128 R40, [R231] ;  /* 0x00000000e7287984 */ /* 0x000e220000000c00 */
[----:B------:R-:W-:Y:S01]  /*9960*/  FMUL R10, R125, R10 ;  /* 0x0000000a7d0a7220 */ /* 0x000fe20000400000 */
[----:B------:R-:W-:Y:S01]  /*9970*/  F2FP.PACK_AB R19, R109, R108 ;  /* 0x0000006c6d13723e */ /* 0x000fe200000000ff */
[----:B------:R-:W-:-:S02]  /*9980*/  FMUL R25, R132, R25 ;  /* 0x0000001984197220 */ /* 0x000fc40000400000 */
[----:B------:R-:W-:Y:S02]  /*9990*/  FMUL R6, R55, R6 ;  /* 0x0000000637067220 */ /* 0x000fe40000400000 */
[----:B------:R-:W-:Y:S02]  /*99a0*/  FMUL R8, R127, R8 ;  /* 0x000000087f087220 */ /* 0x000fe40000400000 */
[----:B------:R-:W-:Y:S02]  /*99b0*/  FMUL R10, R125, R10 ;  /* 0x0000000a7d0a7220 */ /* 0x000fe40000400000 */
[----:B------:R-:W-:Y:S02]  /*99c0*/  FMUL R25, R132, R25 ;  /* 0x0000001984197220 */ /* 0x000fe40000400000 */
[----:B------:R-:W-:Y:S02]  /*99d0*/  FMUL R6, R55, R6 ;  /* 0x0000000637067220 */ /* 0x000fe40000400000 */
[----:B------:R-:W-:-:S02]  /*99e0*/  FMUL R8, R127, R8 ;  /* 0x000000087f087220 */ /* 0x000fc40000400000 */
[----:B------:R-:W-:Y:S01]  /*99f0*/  FFMA.FTZ R125, R125, 1.4426950216293334961, R10 ;  /* 0x3fb8aa3b7d7d7823 */ /* 0x000fe2000001000a */
[----:B------:R-:W-:Y:S01]  /*9a00*/  @P0 MOV R10, 0x7f800000 ;  /* 0x7f800000000a0802 */ /* 0x000fe20000000f00 */
[----:B------:R-:W-:Y:S01]  /*9a10*/  FFMA.FTZ R132, R132, 1.4426950216293334961, R25 ;  /* 0x3fb8aa3b84847823 */ /* 0x000fe20000010019 */
[----:B------:R-:W-:Y:S01]  /*9a20*/  F2FP.PACK_AB R25, R44, R47 ;  /* 0x0000002f2c19723e */ /* 0x000fe200000000ff */
[----:B------:R-:W-:Y:S02]  /*9a30*/  FFMA.FTZ R6, R55, 1.4426950216293334961, R6 ;  /* 0x3fb8aa3b37067823 */ /* 0x000fe40000010006 */
[----:B------:R-:W-:Y:S01]  /*9a40*/  FFMA.FTZ R8, R127, 1.4426950216293334961, R8 ;  /* 0x3fb8aa3b7f087823 */ /* 0x000fe20000010008 */
[----:B------:R-:W-:Y:S01]  /*9a50*/  LDS.128 R52, [R228] ;  /* 0x00000000e4347984 */ /* 0x000fe20000000c00 */
[----:B------:R-:W-:Y:S02]  /*9a60*/  FADD R227, R227, R132 ;  /* 0x00000084e3e37221 */ /* 0x000fe40000000000 */
[----:B------:R-:W-:-:S02]  /*9a70*/  FADD R211, R211, R6 ;  /* 0x00000006d3d37221 */ /* 0x000fc40000000000 */
        /* <DEDUP_REMOVED lines=9> */
[----:B------:R-:W-:Y:S01]  /*9b10*/  @!P2 FMUL R98, R98, 16777216 ;  /* 0x4b8000006262a820 */ /* 0x000fe20000400000 */
[----:B------:R-:W-:Y:S01]  /*9b20*/  FSETP.NEU.AND P2, PT, R46, RZ, PT ;  /* 0x000000ff2e00720b */ /* 0x000fe20003f4d000 */
[----:B------:R-:W-:Y:S01]  /*9b30*/  FADD R6, R51, R8 ;  /* 0x0000000833067221 */ /* 0x000fe20000000000 */
[----:B------:R-:W-:Y:S01]  /*9b40*/  F2FP.PACK_AB R8, R97, R96 ;  /* 0x000000606108723e */ /* 0x000fe200000000ff */
[----:B------:R-:W-:-:S02]  /*9b50*/  FADD R226, R226, R125 ;  /* 0x0000007de2e27221 */ /* 0x000fc40000000000 */
[----:B------:R-:W-:Y:S01]  /*9b60*/  @P0 FFMA.FTZ R227, R45, R10, +INF ;  /* 0x7f8000002de30423 */ /* 0x000fe2000001000a */
[----:B------:R-:W-:Y:S01]  /*9b70*/  FSETP.NEU.AND P0, PT, R50, RZ, PT ;  /* 0x000000ff3200720b */ /* 0x000fe20003f0d000 */
[----:B------:R-:W-:Y:S01]  /*9b80*/  @P1 FFMA.FTZ R211, R46, R9, +INF ;  /* 0x7f8000002ed31423 */ /* 0x000fe20000010009 */
[C---:B------:R-:W-:Y:S01]  /*9b90*/  FSETP.NEU.AND P1, PT, R48.reuse, RZ, PT ;  /* 0x000000ff3000720b */ /* 0x040fe20003f2d000 */
[----:B------:R-:W-:Y:S01]  /*9ba0*/  @P5 FFMA.FTZ R6, R48, R11, +INF ;  /* 0x7f80000030065423 */ /* 0x000fe2000001000b */
[----:B------:R-:W1:Y:S01]  /*9bb0*/  LDS.128 R44, [R230] ;  /* 0x00000000e62c7984 */ /* 0x000e620000000c00 */
[----:B------:R-:W-:Y:S01]  /*9bc0*/  @P4 FFMA.FTZ R226, R50, R13, +INF ;  /* 0x7f80000032e24423 */ /* 0x000fe2000001000d */
[----:B------:R-:W-:Y:S01]  /*9bd0*/  F2FP.PACK_AB R9, R61, R60 ;  /* 0x0000003c3d09723e */ /* 0x000fe200000000ff */
[C---:B------:R-:W-:Y:S01]  /*9be0*/  FMUL R67, R224.reuse, R67 ;  /* 0x00000043e0437220 */ /* 0x040fe20000400000 */
[----:B------:R-:W2:Y:S01]  /*9bf0*/  LDS.128 R48, [R229] ;  /* 0x00000000e5307984 */ /* 0x000ea20000000c00 */
[C---:B------:R-:W-:Y:S01]  /*9c00*/  FMUL R98, R224.reuse, R98 ;  /* 0x00000062e0627220 */ /* 0x040fe20000400000 */
[----:B------:R-:W-:Y:S01]  /*9c10*/  F2FP.PACK_AB R13, R113, R124 ;  /* 0x0000007c710d723e */ /* 0x000fe200000000ff */
[C---:B------:R-:W-:Y:S01]  /*9c20*/  FMUL R59, R224.reuse, R121 ;  /* 0x00000079e03b7220 */ /* 0x040fe20000400000 */
[----:B------:R-:W-:Y:S01]  /*9c30*/  BAR.SYNC.DEFER_BLOCKING 0x0 ;  /* 0x0000000000007b1d */ /* 0x000fe20000010000 */
[----:B------:R-:W-:Y:S01]  /*9c40*/  F2FP.PACK_AB R10, R65, R64 ;  /* 0x00000040410a723e */ /* 0x000fe200000000ff */
[C---:B------:R-:W-:Y:S01]  /*9c50*/  FMUL R120, R224.reuse, R120 ;  /* 0x00000078e0787220 */ /* 0x040fe20000400000 */
[----:B------:R-:W-:Y:S01]  /*9c60*/  F2FP.PACK_AB R12, R119, R98 ;  /* 0x00000062770c723e */ /* 0x000fe200000000ff */
        /* <DEDUP_REMOVED lines=8> */
[----:B------:R-:W-:Y:S01]  /*9cf0*/  FMUL R88, R224, R88 ;  /* 0x00000058e0587220 */ /* 0x000fe20000400000 */
[----:B------:R-:W-:Y:S01]  /*9d00*/  F2FP.PACK_AB R67, R30, R31 ;  /* 0x0000001f1e43723e */ /* 0x000fe200000000ff */
[----:B------:R-:W-:Y:S01]  /*9d10*/  FMUL R89, R224, R89 ;  /* 0x00000059e0597220 */ /* 0x000fe20000400000 */
[----:B------:R-:W-:-:S02]  /*9d20*/  F2FP.PACK_AB R58, R115, R114 ;  /* 0x00000072733a723e */ /* 0x000fc400000000ff */
[----:B------:R-:W-:Y:S02]  /*9d30*/  F2FP.PACK_AB R59, R59, R120 ;  /* 0x000000783b3b723e */ /* 0x000fe400000000ff */
[----:B------:R-:W-:Y:S02]  /*9d40*/  F2FP.PACK_AB R64, R102, R103 ;  /* 0x000000676640723e */ /* 0x000fe400000000ff */
[----:B------:R-:W-:Y:S02]  /*9d50*/  F2FP.PACK_AB R60, R94, R95 ;  /* 0x0000005f5e3c723e */ /* 0x000fe400000000ff */
[----:B------:R-:W-:Y:S01]  /*9d60*/  F2FP.PACK_AB R69, R82, R77 ;  /* 0x0000004d5245723e */ /* 0x000fe200000000ff */
[----:B------:R-:W-:Y:S01]  /*9d70*/  STS.128 [R75], R8 ;  /* 0x000000084b007388 */ /* 0x000fe20000000c00 */
[----:B------:R-:W-:Y:S02]  /*9d80*/  F2FP.PACK_AB R68, R83, R78 ;  /* 0x0000004e5344723e */ /* 0x000fe400000000ff */
[----:B------:R-:W-:Y:S01]  /*9d90*/  F2FP.PACK_AB R82, R2, R71 ;  /* 0x000000470252723e */ /* 0x000fe200000000ff */
[----:B------:R-:W-:Y:S01]  /*9da0*/  STS.128 [R75+0x80], R12 ;  /* 0x0000800c4b007388 */ /* 0x000fe20000000c00 */
[----:B------:R-:W-:-:S02]  /*9db0*/  F2FP.PACK_AB R113, R93, R92 ;  /* 0x0000005c5d71723e */ /* 0x000fc400000000ff */
[----:B------:R-:W-:Y:S01]  /*9dc0*/  F2FP.PACK_AB R114, R101, R100 ;  /* 0x000000646572723e */ /* 0x000fe200000000ff */
[----:B------:R-:W-:Y:S01]  /*9dd0*/  STS.128 [R75+0x800], R20 ;  /* 0x000800144b007388 */ /* 0x000fe20000000c00 */
[----:B------:R-:W-:Y:S02]  /*9de0*/  F2FP.PACK_AB R115, R117, R116 ;  /* 0x000000747573723e */ /* 0x000fe400000000ff */
[----:B------:R-:W-:Y:S01]  /*9df0*/  F2FP.PACK_AB R83, R73, R4 ;  /* 0x000000044953723e */ /* 0x000fe200000000ff */
[----:B------:R-:W-:Y:S01]  /*9e00*/  STS.128 [R75+0x880], R24 ;  /* 0x000880184b007388 */ /* 0x000fe20000000c00 */
[----:B------:R-:W-:Y:S02]  /*9e10*/  F2FP.PACK_AB R71, R74, R5 ;  /* 0x000000054a47723e */ /* 0x000fe400000000ff */
[----:B------:R-:W-:Y:S01]  /*9e20*/  MOV R119, c[0x0][0x1c8] ;  /* 0x0000720000777a02 */ /* 0x000fe20000000f00 */
[----:B------:R-:W-:Y:S01]  /*9e30*/  BAR.SYNC.DEFER_BLOCKING 0x0 ;  /* 0x0000000000007b1d */ /* 0x000fe20000010000 */
[----:B------:R-:W-:-:S02]  /*9e40*/  FSEL R211, R211, -INF , P2 ;  /* 0xff800000d3d37808 */ /* 0x000fc40001000000 */
[C---:B------:R-:W-:Y:S01]  /*9e50*/  SHF.L.U32 R3, R119.reuse, 0x1, RZ ;  /* 0x0000000177037819 */ /* 0x040fe200000006ff */
[C---:B------:R-:W-:Y:S01]  /*9e60*/  IMAD R73, R119.reuse, 0x14, RZ ;  /* 0x0000001477497824 */ /* 0x040fe200078e02ff */
[CC--:B------:R-:W-:Y:S01]  /*9e70*/  LEA R4, P5, R119.reuse, R122.reuse, 0x2 ;  /* 0x0000007a77047211 */ /* 0x0c0fe200078a10ff */
[----:B------:R-:W-:Y:S01]  /*9e80*/  IMAD R77, R119, 0x1c, RZ ;  /* 0x0000001c774d7824 */ /* 0x000fe200078e02ff */
[----:B------:R-:W-:Y:S01]  /*9e90*/  IADD3 R2, P4, R3, R122, RZ ;  /* 0x0000007a03027210 */ /* 0x000fe20007f9e0ff */
[----:B------:R-:W-:Y:S01]  /*9ea0*/  IMAD R133, R119, 0x24, RZ ;  /* 0x0000002477857824 */ /* 0x000fe200078e02ff */
[-C--:B------:R-:W-:Y:S01]  /*9eb0*/  LEA.HI.X.SX32 R5, R3, R123.reuse, 0x1, P5 ;  /* 0x0000007b03057211 */ /* 0x080fe200028f0eff */
[C---:B------:R-:W-:Y:S01]  /*9ec0*/  IMAD R137, R119.reuse, 0x26, RZ ;  /* 0x0000002677897824 */ /* 0x040fe200078e02ff */
[C---:B------:R-:W-:Y:S01]  /*9ed0*/  LEA.HI.X.SX32 R3, R119.reuse, R123, 0x1, P4 ;  /* 0x0000007b77037211 */ /* 0x040fe200020f0eff */
[C---:B------:R-:W-:Y:S01]  /*9ee0*/  IMAD R141, R119.reuse, 0x28, RZ ;  /* 0x00000028778d7824 */ /* 0x040fe200078e02ff */
[C---:B------:R-:W-:Y:S01]  /*9ef0*/  SHF.L.U32 R189, R119.reuse, 0x6, RZ ;  /* 0x0000000677bd7819 */ /* 0x040fe200000006ff */
[C---:B------:R-:W-:Y:S01]  /*9f00*/  IMAD R145, R119.reuse, 0x2a, RZ ;  /* 0x0000002a77917824 */ /* 0x040fe200078e02ff */
[C---:B------:R-:W-:Y:S01]  /*9f10*/  LEA R191, R119.reuse, R119, 0x6 ;  /* 0x0000007777bf7211 */ /* 0x040fe200078e30ff */
[C---:B------:R-:W-:Y:S01]  /*9f20*/  IMAD R149, R119.reuse, 0x2c, RZ ;  /* 0x0000002c77957824 */ /* 0x040fe200078e02ff */
[----:B------:R-:W-:Y:S01]  /*9f30*/  FSEL R6, R6, -INF , P1 ;  /* 0xff80000006067808 */ /* 0x000fe20000800000 */
[----:B------:R-:W-:-:S02]  /*9f40*/  IMAD R153, R119, 0x2e, RZ ;  /* 0x0000002e77997824 */ /* 0x000fc400078e02ff */
[C---:B------:R-:W-:Y:S02]  /*9f50*/  IMAD R157, R119.reuse, 0x30, RZ ;  /* 0x00000030779d7824 */ /* 0x040fe400078e02ff */
[C---:B------:R-:W-:Y:S01]  /*9f60*/  IMAD R161, R119.reuse, 0x32, RZ ;  /* 0x0000003277a17824 */ /* 0x040fe200078e02ff */
[----:B------:R-:W3:Y:S01]  /*9f70*/  LDS.128 R24, [R231] ;  /* 0x00000000e7187984 */ /* 0x000ee20000000c00 */
[C---:B------:R-:W-:Y:S02]  /*9f80*/  IMAD R165, R119.reuse, 0x34, RZ ;  /* 0x0000003477a57824 */ /* 0x040fe400078e02ff */
[C---:B------:R-:W-:Y:S01]  /*9f90*/  IMAD R169, R119.reuse, 0x36, RZ ;  /* 0x0000003677a97824 */ /* 0x040fe200078e02ff */
[----:B------:R-:W4:Y:S01]  /*9fa0*/  LDS.128 R36, [R230] ;  /* 0x00000000e6247984 */ /* 0x000f220000000c00 */
[C---:B------:R-:W-:Y:S02]  /*9fb0*/  IMAD R173, R119.reuse, 0x38, RZ ;  /* 0x0000003877ad7824 */ /* 0x040fe400078e02ff */
[C---:B------:R-:W-:Y:S01]  /*9fc0*/  IMAD R177, R119.reuse, 0x3a, RZ ;  /* 0x0000003a77b17824 */ /* 0x040fe200078e02ff */
[----:B------:R-:W5:Y:S01]  /*9fd0*/  LDS.128 R32, [R229] ;  /* 0x00000000e5207984 */ /* 0x000f620000000c00 */
[----:B------:R-:W-:-:S02]  /*9fe0*/  IMAD R181, R119, 0x3c, RZ ;  /* 0x0000003c77b57824 */ /* 0x000fc400078e02ff */
[C---:B------:R-:W-:Y:S01]  /*9ff0*/  IMAD R185, R119.reuse, 0x3e, RZ ;  /* 0x0000003e77b97824 */ /* 0x040fe200078e02ff */
[----:B------:R-:W0:Y:S01]  /*a000*/  LDS.128 R28, [R228] ;  /* 0x00000000e41c7984 */ /* 0x000e220000000c00 */
[C---:B------:R-:W-:Y:S02]  /*a010*/  IMAD R193, R119.reuse, 0x42, RZ ;  /* 0x0000004277c17824 */ /* 0x040fe400078e02ff */
[C---:B------:R-:W-:Y:S01]  /*a020*/  IMAD R197, R119.reuse, 0x44, RZ ;  /* 0x0000004477c57824 */ /* 0x040fe200078e02ff */
[----:B------:R-:W-:Y:S01]  /*a030*/  BAR.SYNC.DEFER_BLOCKING 0x0 ;  /* 0x0000000000007b1d */ /* 0x000fe20000010000 */
[C---:B------:R-:W-:Y:S02]  /*a040*/  IMAD R205, R119.reuse, 0x48, RZ ;  /* 0x0000004877cd7824 */ /* 0x040fe400078e02ff */
[C---:B------:R-:W-:Y:S02]  /*a050*/  IMAD R201, R119.reuse, 0x46, RZ ;  /* 0x0000004677c97824 */ /* 0x040fe400078e02ff */
[----:B------:R-:W-:-:S02]  /*a060*/  IMAD R213, R119, 0x4a, RZ ;  /* 0x0000004a77d57824 */ /* 0x000fc400078e02ff */
[C---:B------:R-:W-:Y:S02]  /*a070*/  IMAD R221, R119.reuse, 0x4e, RZ ;  /* 0x0000004e77dd7824 */ /* 0x040fe400078e02ff */
[C---:B------:R-:W-:Y:S02]  /*a080*/  IMAD R131, R119.reuse, 0x23, RZ ;  /* 0x0000002377837824 */ /* 0x040fe400078e02ff */
[C---:B------:R-:W-:Y:S02]  /*a090*/  IMAD R135, R119.reuse, 0x25, RZ ;  /* 0x0000002577877824 */ /* 0x040fe400078e02ff */
[C---:B------:R-:W-:Y:S02]  /*a0a0*/  IMAD R217, R119.reuse, 0x4c, RZ ;  /* 0x0000004c77d97824 */ /* 0x040fe400078e02ff */
[C---:B------:R-:W-:Y:S02]  /*a0b0*/  IMAD R225, R119.reuse, 0x50, RZ ;  /* 0x0000005077e17824 */ /* 0x040fe400078e02ff */
[----:B------:R-:W-:-:S02]  /*a0c0*/  IMAD R139, R119, 0x27, RZ ;  /* 0x00000027778b7824 */ /* 0x000fc400078e02ff */
[C---:B------:R-:W-:Y:S02]  /*a0d0*/  IMAD R129, R119.reuse, 0x52, RZ ;  /* 0x0000005277817824 */ /* 0x040fe400078e02ff */
[C---:B------:R-:W-:Y:S02]  /*a0e0*/  IMAD R143, R119.reuse, 0x29, RZ ;  /* 0x00000029778f7824 */ /* 0x040fe400078e02ff */
[C---:B------:R-:W-:Y:S01]  /*a0f0*/  IMAD R147, R119.reuse, 0x2b, RZ ;  /* 0x0000002b77937824 */ /* 0x040fe200078e02ff */
[----:B------:R-:W-:Y:S01]  /*a100*/  STS.128 [R75], R16 ;  /* 0x000000104b007388 */ /* 0x000fe20000000c00 */
[C---:B------:R-:W-:Y:S02]  /*a110*/  IMAD R151, R119.reuse, 0x2d, RZ ;  /* 0x0000002d77977824 */ /* 0x040fe400078e02ff */
[C---:B------:R-:W-:Y:S01]  /*a120*/  IMAD R155, R119.reuse, 0x2f, RZ ;  /* 0x0000002f779b7824 */ /* 0x040fe200078e02ff */
[----:B------:R0:W-:Y:S01]  /*a130*/  STS.128 [R75+0x80], R56 ;  /* 0x000080384b007388 */ /* 0x0001e20000000c00 */
[----:B------:R-:W-:-:S02]  /*a140*/  IMAD R159, R119, 0x31, RZ ;  /* 0x00000031779f7824 */ /* 0x000fc400078e02ff */
[C---:B------:R-:W-:Y:S01]  /*a150*/  IMAD R163, R119.reuse, 0x33, RZ ;  /* 0x0000003377a37824 */ /* 0x040fe200078e02ff */
[----:B------:R1:W-:Y:S01]  /*a160*/  STS.128 [R75+0x800], R64 ;  /* 0x000800404b007388 */ /* 0x0003e20000000c00 */
[C---:B------:R-:W-:Y:S02]  /*a170*/  IMAD R97, R119.reuse, 0x72, RZ ;  /* 0x0000007277617824 */ /* 0x040fe400078e02ff */
[C---:B------:R-:W-:Y:S01]  /*a180*/  IMAD R167, R119.reuse, 0x35, RZ ;  /* 0x0000003577a77824 */ /* 0x040fe200078e02ff */
[----:B------:R2:W-:Y:S01]  /*a190*/  STS.128 [R75+0x880], R60 ;  /* 0x0008803c4b007388 */ /* 0x0005e20000000c00 */
[C---:B------:R-:W-:Y:S02]  /*a1a0*/  IMAD R171, R119.reuse, 0x37, RZ ;  /* 0x0000003777ab7824 */ /* 0x040fe400078e02ff */
[C---:B------:R-:W-:Y:S01]  /*a1b0*/  IMAD R93, R119.reuse, 0x70, RZ ;  /* 0x00000070775d7824 */ /* 0x040fe200078e02ff */
[----:B------:R-:W-:Y:S01]  /*a1c0*/  BAR.SYNC.DEFER_BLOCKING 0x0 ;  /* 0x0000000000007b1d */ /* 0x000fe20000010000 */
[----:B------:R-:W-:-:S02]  /*a1d0*/  IMAD R101, R119, 0x74, RZ ;  /* 0x0000007477657824 */ /* 0x000fc400078e02ff */
[C---:B------:R-:W-:Y:S01]  /*a1e0*/  IMAD R175, R119.reuse, 0x39, RZ ;  /* 0x0000003977af7824 */ /* 0x040fe200078e02ff */
[----:B0-----:R-:W-:Y:S01]  /*a1f0*/  F2FP.PACK_AB R56, R90, R91 ;  /* 0x0000005b5a38723e */ /* 0x001fe200000000ff */
[C---:B------:R-:W-:Y:S01]  /*a200*/  IMAD R109, R119.reuse, 0x78, RZ ;  /* 0x00000078776d7824 */ /* 0x040fe200078e02ff */
[----:B------:R-:W-:Y:S01]  /*a210*/  F2FP.PACK_AB R57, R88, R89 ;  /* 0x000000595839723e */ /* 0x000fe200000000ff */
[C---:B------:R-:W-:Y:S01]  /*a220*/  IMAD R89, R119.reuse, 0x6e, RZ ;  /* 0x0000006e77597824 */ /* 0x040fe200078e02ff */
[----:B------:R-:W-:Y:S01]  /*a230*/  F2FP.PACK_AB R58, R86, R87 ;  /* 0x00000057563a723e */ /* 0x000fe200000000ff */
[C---:B-1----:R-:W-:Y:S01]  /*a240*/  IMAD R67, R119.reuse, 0xc, RZ ;  /* 0x0000000c77437824 */ /* 0x042fe200078e02ff */
[----:B------:R-:W-:Y:S01]  /*a250*/  F2FP.PACK_AB R59, R84, R85 ;  /* 0x00000055543b723e */ /* 0x000fe200000000ff */
[C---:B------:R-:W-:Y:S01]  /*a260*/  IMAD R65, R119.reuse, 0xa, RZ ;  /* 0x0000000a77417824 */ /* 0x040fe200078e02ff */
[----:B--2---:R-:W-:Y:S01]  /*a270*/  PRMT R60, R40, 0x7632, R60 ;  /* 0x00007632283c7816 */ /* 0x004fe2000000003c */
[C---:B------:R-:W-:Y:S01]  /*a280*/  IMAD R61, R119.reuse, 0x6, RZ ;  /* 0x00000006773d7824 */ /* 0x040fe200078e02ff */
[C---:B------:R-:W-:Y:S01]  /*a290*/  SHF.L.U32 R63, R119.reuse, 0x3, RZ ;  /* 0x00000003773f7819 */ /* 0x040fe200000006ff */
[----:B------:R-:W-:-:S02]  /*a2a0*/  IMAD R85, R119, 0x6c, RZ ;  /* 0x0000006c77557824 */ /* 0x000fc400078e02ff */
[C---:B------:R-:W-:Y:S02]  /*a2b0*/  IMAD R105, R119.reuse, 0x76, RZ ;  /* 0x0000007677697824 */ /* 0x040fe400078e02ff */
[C---:B------:R-:W-:Y:S02]  /*a2c0*/  IMAD R121, R119.reuse, 0x7e, RZ ;  /* 0x0000007e77797824 */ /* 0x040fe400078e02ff */
[C---:B------:R-:W-:Y:S02]  /*a2d0*/  IMAD R179, R119.reuse, 0x3b, RZ ;  /* 0x0000003b77b37824 */ /* 0x040fe400078e02ff */
[C---:B------:R-:W-:Y:S01]  /*a2e0*/  IMAD R183, R119.reuse, 0x3d, RZ ;  /* 0x0000003d77b77824 */ /* 0x040fe200078e02ff */
[----:B------:R-:W0:Y:S01]  /*a2f0*/  LDS.128 R12, [R231] ;  /* 0x00000000e70c7984 */ /* 0x000e220000000c00 */
[C---:B------:R-:W-:Y:S02]  /*a300*/  IMAD R117, R119.reuse, 0x7c, RZ ;  /* 0x0000007c77757824 */ /* 0x040fe400078e02ff */
[C---:B------:R-:W-:Y:S01]  /*a310*/  IMAD R187, R119.reuse, 0x3f, RZ ;  /* 0x0000003f77bb7824 */ /* 0x040fe200078e02ff */
[----:B------:R-:W1:Y:S01]  /*a320*/  LDS.128 R8, [R230] ;  /* 0x00000000e6087984 */ /* 0x000e620000000c00 */
[----:B------:R-:W-:-:S02]  /*a330*/  IMAD R192, R119, 0x84, RZ ;  /* 0x0000008477c07824 */ /* 0x000fc400078e02ff */
[C---:B------:R-:W-:Y:S01]  /*a340*/  IMAD R190, R119.reuse, 0x82, RZ ;  /* 0x0000008277be7824 */ /* 0x040fe200078e02ff */
[----:B------:R-:W2:Y:S01]  /*a350*/  LDS.128 R20, [R229] ;  /* 0x00000000e5147984 */ /* 0x000ea20000000c00 */
[C---:B------:R-:W-:Y:S02]  /*a360*/  IMAD R194, R119.reuse, 0x86, RZ ;  /* 0x0000008677c27824 */ /* 0x040fe400078e02ff */
[C---:B------:R-:W-:Y:S01]  /*a370*/  IMAD R198, R119.reuse, 0x8a, RZ ;  /* 0x0000008a77c67824 */ /* 0x040fe200078e02ff */
[----:B------:R-:W0:Y:S01]  /*a380*/  LDS.128 R16, [R228] ;  /* 0x00000000e4107984 */ /* 0x000e220000000c00 */
[C---:B------:R-:W-:Y:S02]  /*a390*/  IMAD R195, R119.reuse, 0x43, RZ ;  /* 0x0000004377c37824 */ /* 0x040fe400078e02ff */
[C---:B------:R-:W-:Y:S01]  /*a3a0*/  IMAD R196, R119.reuse, 0x88, RZ ;  /* 0x0000008877c47824 */ /* 0x040fe200078e02ff */
[----:B------:R-:W-:Y:S01]  /*a3b0*/  BAR.SYNC.DEFER_BLOCKING 0x0 ;  /* 0x0000000000007b1d */ /* 0x000fe20000010000 */
        /* <DEDUP_REMOVED lines=9> */
[C---:B------:R-:W-:Y:S02]  /*a450*/  IMAD R216, R119.reuse, 0x98, RZ ;  /* 0x0000009877d87824 */ /* 0x040fe400078e02ff */
[C---:B------:R-:W-:Y:S02]  /*a460*/  IMAD R215, R119.reuse, 0x4b, RZ ;  /* 0x0000004b77d77824 */ /* 0x040fe400078e02ff */
[C---:B------:R-:W-:Y:S01]  /*a470*/  IMAD R220, R119.reuse, 0x9c, RZ ;  /* 0x0000009c77dc7824 */ /* 0x040fe200078e02ff */
[----:B------:R0:W-:Y:S01]  /*a480*/  STS.128 [R75], R112 ;  /* 0x000000704b007388 */ /* 0x0001e20000000c00 */
        /* <DEDUP_REMOVED lines=8> */
[----:B------:R3:W-:Y:S01]  /*a510*/  STS.128 [R75+0x880], R68 ;  /* 0x000880444b007388 */ /* 0x0007e20000000c00 */
[----:B------:R-:W-:-:S02]  /*a520*/  IMAD R128, R119, 0xa4, RZ ;  /* 0x000000a477807824 */ /* 0x000fc400078e02ff */
[C---:B------:R-:W-:Y:S01]  /*a530*/  IMAD R127, R119.reuse, 0x51, RZ ;  /* 0x00000051777f7824 */ /* 0x040fe200078e02ff */
[----:B------:R-:W-:Y:S01]  /*a540*/  BAR.SYNC.DEFER_BLOCKING 0x0 ;  /* 0x0000000000007b1d */ /* 0x000fe20000010000 */
[C---:B0-----:R-:W-:Y:S02]  /*a550*/  IMAD R113, R119.reuse, 0x7a, RZ ;  /* 0x0000007a77717824 */ /* 0x041fe400078e02ff */
[----:B------:R-:W-:Y:S01]  /*a560*/  IMAD R124, R119, 0xa6, RZ ;  /* 0x000000a6777c7824 */ /* 0x000fe200078e02ff */
[-C--:B-1----:R-:W-:Y:S01]  /*a570*/  IADD3 R56, P5, R61, R122.reuse, RZ ;  /* 0x0000007a3d387210 */ /* 0x082fe20007fbe0ff */
[C---:B------:R-:W-:Y:S01]  /*a580*/  IMAD R57, R119.reuse, 0x3, RZ ;  /* 0x0000000377397824 */ /* 0x040fe200078e02ff */
[C---:B------:R-:W-:Y:S01]  /*a590*/  SHF.L.U32 R59, R119.reuse, 0x2, RZ ;  /* 0x00000002773b7819 */ /* 0x040fe200000006ff */
[C---:B------:R-:W-:Y:S01]  /*a5a0*/  IMAD R125, R119.reuse, 0x53, RZ ;  /* 0x00000053777d7824 */ /* 0x040fe200078e02ff */
[C---:B------:R-:W-:Y:S01]  /*a5b0*/  LEA R58, P4, R119.reuse, R122, 0x3 ;  /* 0x0000007a773a7211 */ /* 0x040fe200078818ff */
[----:B--2---:R-:W-:Y:S01]  /*a5c0*/  IMAD R81, R119, 0x6a, RZ ;  /* 0x0000006a77517824 */ /* 0x004fe200078e02ff */
[-C--:B------:R-:W-:Y:S01]  /*a5d0*/  LEA.HI.X.SX32 R57, R57, R123.reuse, 0x1, P5 ;  /* 0x0000007b39397211 */ /* 0x080fe200028f0eff */
[----:B------:R-:W-:Y:S01]  /*a5e0*/  IMAD R62, R119, 0xc2, RZ ;  /* 0x000000c2773e7824 */ /* 0x000fe200078e02ff */
[----:B------:R-:W-:Y:S01]  /*a5f0*/  LEA.HI.X.SX32 R59, R59, R123, 0x1, P4 ;  /* 0x0000007b3b3b7211 */ /* 0x000fe200020f0eff */
[----:B---3--:R-:W-:-:S02]  /*a600*/  IMAD R69, R119, 0xe, RZ ;  /* 0x0000000e77457824 */ /* 0x008fc400078e02ff */
[C---:B------:R-:W-:Y:S02]  /*a610*/  IMAD R71, R119.reuse, 0x12, RZ ;  /* 0x0000001277477824 */ /* 0x040fe400078e02ff */
[C---:B------:R-:W-:Y:S02]  /*a620*/  IMAD R75, R119.reuse, 0x1a, RZ ;  /* 0x0000001a774b7824 */ /* 0x040fe400078e02ff */
[C---:B------:R-:W-:Y:S02]  /*a630*/  IMAD R66, R119.reuse, 0xc6, RZ ;  /* 0x000000c677427824 */ /* 0x040fe400078e02ff */
[C---:B------:R-:W-:Y:S02]  /*a640*/  IMAD R64, R119.reuse, 0xc4, RZ ;  /* 0x000000c477407824 */ /* 0x040fe400078e02ff */
[C---:B------:R-:W-:Y:S01]  /*a650*/  IMAD R68, R119.reuse, 0xc8, RZ ;  /* 0x000000c877447824 */ /* 0x040fe200078e02ff */
[----:B------:R0:W-:Y:S01]  /*a660*/  STG.E.U16 [R122.64], R40 ;  /* 0x000000287a007986 */ /* 0x0001e2000c101506 */
[----:B------:R-:W-:-:S02]  /*a670*/  IMAD R72, R119, 0xcc, RZ ;  /* 0x000000cc77487824 */ /* 0x000fc400078e02ff */
[C---:B------:R-:W-:Y:S01]  /*a680*/  IMAD R70, R119.reuse, 0xca, RZ ;  /* 0x000000ca77467824 */ /* 0x040fe200078e02ff */
[----:B------:R1:W-:Y:S01]  /*a690*/  STG.E.U16 [R2.64], R60 ;  /* 0x0000003c02007986 */ /* 0x0003e2000c101506 */
[C---:B------:R-:W-:Y:S02]  /*a6a0*/  IMAD R74, R119.reuse, 0xce, RZ ;  /* 0x000000ce774a7824 */ /* 0x040fe400078e02ff */
[C---:B------:R-:W-:Y:S01]  /*a6b0*/  IMAD R78, R119.reuse, 0xd2, RZ ;  /* 0x000000d2774e7824 */ /* 0x040fe200078e02ff */
[----:B------:R2:W-:Y:S01]  /*a6c0*/  STG.E.U16 [R4.64], R44 ;  /* 0x0000002c04007986 */ /* 0x0005e2000c101506 */
[C---:B------:R-:W-:Y:S02]  /*a6d0*/  IMAD R76, R119.reuse, 0xd0, RZ ;  /* 0x000000d0774c7824 */ /* 0x040fe400078e02ff */
[C---:B------:R-:W-:Y:S01]  /*a6e0*/  IMAD R80, R119.reuse, 0xd4, RZ ;  /* 0x000000d477507824 */ /* 0x040fe200078e02ff */
[----:B0-----:R-:W-:Y:S01]  /*a6f0*/  PRMT R40, R48, 0x7632, R40 ;  /* 0x0000763230287816 */ /* 0x001fe20000000028 */
[----:B------:R-:W-:-:S02]  /*a700*/  IMAD R79, R119, 0x69, RZ ;  /* 0x00000069774f7824 */ /* 0x000fc400078e02ff */
[C---:B------:R-:W-:Y:S01]  /*a710*/  IMAD R84, R119.reuse, 0xd8, RZ ;  /* 0x000000d877547824 */ /* 0x040fe200078e02ff */
[C---:B-1----:R-:W-:Y:S01]  /*a720*/  LEA R3, R119.reuse, R119, 0x2 ;  /* 0x0000007777037211 */ /* 0x042fe200078e10ff */
[----:B------:R-:W-:Y:S01]  /*a730*/  IMAD R82, R119, 0xd6, RZ ;  /* 0x000000d677527824 */ /* 0x000fe200078e02ff */
[-C--:B------:R-:W-:Y:S01]  /*a740*/  IADD3 R2, P5, R65, R122.reuse, RZ ;  /* 0x0000007a41027210 */ /* 0x080fe20007fbe0ff */
[C---:B------:R-:W-:Y:S01]  /*a750*/  IMAD R86, R119.reuse, 0xda, RZ ;  /* 0x000000da77567824 */ /* 0x040fe200078e02ff */
[----:B--2---:R-:W-:Y:S01]  /*a760*/  PRMT R5, R44, 0x7632, R5 ;  /* 0x000076322c057816 */ /* 0x004fe20000000005 */
[----:B------:R-:W-:Y:S01]  /*a770*/  IMAD R90, R119, 0xde, RZ ;  /* 0x000000de775a7824 */ /* 0x000fe200078e02ff */
[-C--:B------:R-:W-:Y:S01]  /*a780*/  IADD3 R4, P6, R67, R122.reuse, RZ ;  /* 0x0000007a43047210 */ /* 0x080fe20007fde0ff */
[----:B------:R-:W-:Y:S01]  /*a790*/  IMAD R83, R119, 0x6b, RZ ;  /* 0x0000006b77537824 */ /* 0x000fe200078e02ff */
[----:B------:R-:W-:Y:S01]  /*a7a0*/  LEA.HI.X.SX32 R3, R3, R123, 0x1, P5 ;  /* 0x0000007b03037211 */ /* 0x000fe200028f0eff */
[----:B------:R0:W-:Y:S01]  /*a7b0*/  STG.E.U16 [R56.64], R5 ;  /* 0x0000000538007986 */ /* 0x0001e2000c101506 */
[C---:B------:R-:W-:Y:S01]  /*a7c0*/  LEA R60, P4, R119.reuse, R122, 0x4 ;  /* 0x0000007a773c7211 */ /* 0x040fe200078820ff */
[C---:B------:R-:W-:Y:S01]  /*a7d0*/  IMAD R87, R119.reuse, 0x6d, RZ ;  /* 0x0000006d77577824 */ /* 0x040fe200078e02ff */
[----:B------:R-:W-:Y:S01]  /*a7e0*/  PRMT R44, R52, 0x7632, R44 ;  /* 0x00007632342c7816 */ /* 0x000fe2000000002c */
[----:B------:R1:W-:Y:S01]  /*a7f0*/  STG.E.U16 [R58.64], R48 ;  /* 0x000000303a007986 */ /* 0x0003e2000c101506 */
[----:B------:R-:W-:-:S02]  /*a800*/  IMAD R88, R119, 0xdc, RZ ;  /* 0x000000dc77587824 */ /* 0x000fc400078e02ff */
[C---:B------:R-:W-:Y:S01]  /*a810*/  IMAD R92, R119.reuse, 0xe0, RZ ;  /* 0x000000e0775c7824 */ /* 0x040fe200078e02ff */
[----:B------:R2:W-:Y:S01]  /*a820*/  STG.E.U16 [R2.64], R40 ;  /* 0x0000002802007986 */ /* 0x0005e2000c101506 */
[C---:B------:R-:W-:Y:S02]  /*a830*/  IMAD R91, R119.reuse, 0x6f, RZ ;  /* 0x0000006f775b7824 */ /* 0x040fe400078e02ff */
[----:B------:R-:W-:Y:S01]  /*a840*/  IMAD R96, R119, 0xe4, RZ ;  /* 0x000000e477607824 */ /* 0x000fe200078e02ff */
[-C--:B0-----:R-:W-:Y:S01]  /*a850*/  LEA.HI.X.SX32 R5, R61, R123.reuse, 0x1, P6 ;  /* 0x0000007b3d057211 */ /* 0x081fe200030f0eff */
[----:B------:R-:W-:Y:S01]  /*a860*/  IMAD R61, R119, 0x7, RZ ;  /* 0x00000007773d7824 */ /* 0x000fe200078e02ff */
[-C--:B------:R-:W-:Y:S01]  /*a870*/  IADD3 R56, P5, R69, R122.reuse, RZ ;  /* 0x0000007a45387210 */ /* 0x080fe20007fbe0ff */
[----:B------:R-:W-:Y:S01]  /*a880*/  IMAD R94, R119, 0xe2, RZ ;  /* 0x000000e2775e7824 */ /* 0x000fe200078e02ff */
[----:B-1----:R-:W-:Y:S01]  /*a890*/  PRMT R48, R49, 0x7632, R48 ;  /* 0x0000763231307816 */ /* 0x002fe20000000030 */
[----:B------:R0:W-:Y:S01]  /*a8a0*/  STG.E.U16 [R4.64], R52 ;  /* 0x0000003404007986 */ /* 0x0001e2000c101506 */
[----:B------:R-:W-:Y:S01]  /*a8b0*/  LEA.HI.X.SX32 R57, R61, R123, 0x1, P5 ;  /* 0x0000007b3d397211 */ /* 0x000fe200028f0eff */
[C---:B------:R-:W-:Y:S01]  /*a8c0*/  IMAD R59, R119.reuse, 0xb, RZ ;  /* 0x0000000b773b7824 */ /* 0x040fe200078e02ff */
[C---:B--2---:R-:W-:Y:S01]  /*a8d0*/  LEA R3, R119.reuse, R119, 0x3 ;  /* 0x0000007777037211 */ /* 0x044fe200078e18ff */
[----:B------:R-:W-:Y:S01]  /*a8e0*/  IMAD R98, R119, 0xe6, RZ ;  /* 0x000000e677627824 */ /* 0x000fe200078e02ff */
[-C--:B------:R-:W-:Y:S01]  /*a8f0*/  IADD3 R2, P5, R71, R122.reuse, RZ ;  /* 0x0000007a47027210 */ /* 0x080fe20007fbe0ff */
[----:B------:R1:W-:Y:S01]  /*a900*/  STG.E.U16 [R56.64], R44 ;  /* 0x0000002c38007986 */ /* 0x0003e2000c101506 */
[-C--:B------:R-:W-:Y:S01]  /*a910*/  LEA.HI.X.SX32 R61, R63, R123.reuse, 0x1, P4 ;  /* 0x0000007b3f3d7211 */ /* 0x080fe200020f0eff */
[----:B------:R-:W-:Y:S01]  /*a920*/  IMAD R63, R119, 0x16, RZ ;  /* 0x00000016773f7824 */ /* 0x000fe200078e02ff */
[-C--:B------:R-:W-:Y:S01]  /*a930*/  LEA.HI.X.SX32 R3, R3, R123.reuse, 0x1, P5 ;  /* 0x0000007b03037211 */ /* 0x080fe200028f0eff */
[----:B------:R-:W-:Y:S01]  /*a940*/  IMAD R251, R119, 0xea, RZ ;  /* 0x000000ea77fb7824 */ /* 0x000fe200078e02ff */
[----:B------:R-:W-:Y:S01]  /*a950*/  PRMT R40, R41, 0x7632, R40 ;  /* 0x0000763229287816 */ /* 0x000fe20000000028 */
[----:B------:R2:W-:Y:S01]  /*a960*/  STG.E.U16 [R60.64], R41 ;  /* 0x000000293c007986 */ /* 0x0005e2000c101506 */
[-C--:B0-----:R-:W-:Y:S01]  /*a970*/  IADD3 R4, P6, R73, R122.reuse, RZ ;  /* 0x0000007a49047210 */ /* 0x081fe20007fde0ff */
[----:B------:R-:W-:Y:S01]  /*a980*/  IMAD R95, R119, 0x71, RZ ;  /* 0x00000071775f7824 */ /* 0x000fe200078e02ff */
[----:B------:R-:W-:Y:S01]  /*a990*/  PRMT R52, R53, 0x7632, R52 ;  /* 0x0000763235347816 */ /* 0x000fe20000000034 */
[----:B------:R0:W-:Y:S01]  /*a9a0*/  STG.E.U16 [R2.64], R40 ;  /* 0x0000002802007986 */ /* 0x0001e2000c101506 */
[----:B------:R-:W-:Y:S01]  /*a9b0*/  LEA.HI.X.SX32 R5, R65, R123, 0x1, P6 ;  /* 0x0000007b41057211 */ /* 0x000fe200030f0eff */
[----:B------:R-:W-:Y:S01]  /*a9c0*/  IMAD R65, R119, 0x18, RZ ;  /* 0x0000001877417824 */ /* 0x000fe200078e02ff */
[----:B-1----:R-:W-:Y:S01]  /*a9d0*/  IADD3 R56, P5, R63, R122, RZ ;  /* 0x0000007a3f387210 */ /* 0x002fe20007fbe0ff */
[----:B------:R-:W-:-:S02]  /*a9e0*/  IMAD R99, R119, 0x73, RZ ;  /* 0x0000007377637824 */ /* 0x000fc400078e02ff */
[----:B------:R1:W-:Y:S01]  /*a9f0*/  STG.E.U16 [R4.64], R45 ;  /* 0x0000002d04007986 */ /* 0x0003e2000c101506 */
[-C--:B------:R-:W-:Y:S01]  /*aa00*/  LEA.HI.X.SX32 R57, R59, R123.reuse, 0x1, P5 ;  /* 0x0000007b3b397211 */ /* 0x080fe200028f0eff */
[----:B--2---:R-:W-:Y:S01]  /*aa10*/  IMAD R61, R119, 0x1e, RZ ;  /* 0x0000001e773d7824 */ /* 0x004fe200078e02ff */
[-C--:B------:R-:W-:Y:S01]  /*aa20*/  IADD3 R58, P4, R65, R122.reuse, RZ ;  /* 0x0000007a413a7210 */ /* 0x080fe20007f9e0ff */
[C---:B------:R-:W-:Y:S02]  /*aa30*/  IMAD R41, R119.reuse, 0xf, RZ ;  /* 0x0000000f77297824 */ /* 0x040fe400078e02ff */
[----:B0-----:R-:W-:Y:S01]  /*aa40*/  IMAD R3, R119, 0xd, RZ ;  /* 0x0000000d77037824 */ /* 0x001fe200078e02ff */
[-C--:B------:R-:W-:Y:S01]  /*aa50*/  IADD3 R2, P5, R75, R122.reuse, RZ ;  /* 0x0000007a4b027210 */ /* 0x080fe20007fbe0ff */
[----:B------:R-:W-:Y:S01]  /*aa60*/  IMAD R60, R119, 0xc0, RZ ;  /* 0x000000c0773c7824 */ /* 0x000fe200078e02ff */
[-C--:B------:R-:W-:Y:S01]  /*aa70*/  LEA.HI.X.SX32 R59, R67, R123.reuse, 0x1, P4 ;  /* 0x0000007b433b7211 */ /* 0x080fe200020f0eff */
[----:B------:R-:W-:Y:S01]  /*aa80*/  IMAD R67, R119, 0x63, RZ ;  /* 0x0000006377437824 */ /* 0x000fe200078e02ff */
[-C--:B------:R-:W-:Y:S01]  /*aa90*/  LEA.HI.X.SX32 R3, R3, R123.reuse, 0x1, P5 ;  /* 0x0000007b03037211 */ /* 0x080fe200028f0eff */
[----:B------:R-:W-:Y:S01]  /*aaa0*/  IMAD R100, R119, 0xe8, RZ ;  /* 0x000000e877647824 */ /* 0x000fe200078e02ff */
[----:B-1----:R-:W-:Y:S01]  /*aab0*/  PRMT R5, R45, 0x7632, R5 ;  /* 0x000076322d057816 */ /* 0x002fe20000000005 */
[----:B------:R-:W-:Y:S01]  /*aac0*/  IMAD R249, R119, 0xec, RZ ;  /* 0x000000ec77f97824 */ /* 0x000fe200078e02ff */
[-C--:B------:R-:W-:Y:S01]  /*aad0*/  IADD3 R4, P6, R77, R122.reuse, RZ ;  /* 0x0000007a4d047210 */ /* 0x080fe20007fde0ff */
[----:B------:R-:W-:Y:S01]  /*aae0*/  IMAD R103, R119, 0x75, RZ ;  /* 0x0000007577677824 */ /* 0x000fe200078e02ff */
[-C--:B------:R-:W-:Y:S01]  /*aaf0*/  IADD3 R40, P5, R61, R122.reuse, RZ ;  /* 0x0000007a3d287210 */ /* 0x080fe20007fbe0ff */
[----:B------:R0:W-:Y:S01]  /*ab00*/  STG.E.U16 [R56.64], R5 ;  /* 0x0000000538007986 */ /* 0x0001e2000c101506 */
[C---:B------:R-:W-:Y:S01]  /*ab10*/  SHF.L.U32 R45, R119.reuse, 0x4, RZ ;  /* 0x00000004772d7819 */ /* 0x040fe200000006ff */
[----:B------:R-:W-:Y:S01]  /*ab20*/  IMAD R245, R119, 0xf0, RZ ;  /* 0x000000f077f57824 */ /* 0x000fe200078e02ff */
[----:B------:R-:W-:Y:S01]  /*ab30*/  LEA.HI.X.SX32 R41, R41, R123, 0x1, P5 ;  /* 0x0000007b29297211 */ /* 0x000fe200028f0eff */
[----:B------:R1:W-:Y:S01]  /*ab40*/  STG.E.U16 [R58.64], R49 ;  /* 0x000000313a007986 */ /* 0x0003e2000c101506 */
[C---:B------:R-:W-:Y:S01]  /*ab50*/  LEA R44, P4, R119.reuse, R122, 0x5 ;  /* 0x0000007a772c7211 */ /* 0x040fe200078828ff */
[----:B------:R-:W-:-:S02]  /*ab60*/  IMAD R247, R119, 0xee, RZ ;  /* 0x000000ee77f77824 */ /* 0x000fc400078e02ff */
[----:B------:R2:W-:Y:S01]  /*ab70*/  STG.E.U16 [R2.64], R48 ;  /* 0x0000003002007986 */ /* 0x0005e2000c101506 */
[-C--:B------:R-:W-:Y:S01]  /*ab80*/  LEA.HI.X.SX32 R45, R45, R123.reuse, 0x1, P4 ;  /* 0x0000007b2d2d7211 */ /* 0x080fe200020f0eff */
[----:B------:R-:W-:Y:S01]  /*ab90*/  IMAD R243, R119, 0xf2, RZ ;  /* 0x000000f277f37824 */ /* 0x000fe200078e02ff */
[----:B0-----:R-:W-:Y:S01]  /*aba0*/  LEA.HI.X.SX32 R5, R69, R123, 0x1, P6 ;  /* 0x0000007b45057211 */ /* 0x001fe200030f0eff */
[C---:B------:R-:W-:Y:S02]  /*abb0*/  IMAD R57, R119.reuse, 0x22, RZ ;  /* 0x0000002277397824 */ /* 0x040fe400078e02ff */
[C---:B------:R-:W-:Y:S02]  /*abc0*/  IMAD R69, R119.reuse, 0x64, RZ ;  /* 0x0000006477457824 */ /* 0x040fe400078e02ff */
[----:B------:R0:W-:Y:S01]  /*abd0*/  STG.E.U16 [R4.64], R53 ;  /* 0x0000003504007986 */ /* 0x0001e2000c101506 */
[C---:B-1----:R-:W-:Y:S01]  /*abe0*/  IMAD R49, R119.reuse, 0x13, RZ ;  /* 0x0000001377317824 */ /* 0x042fe200078e02ff */
[----:B--2---:R-:W-:-:S02]  /*abf0*/  LEA R3, R119, R119, 0x4 ;  /* 0x0000007777037211 */ /* 0x004fc400078e20ff */
[----:B------:R1:W-:Y:S01]  /*ac00*/  STG.E.U16 [R40.64], R52 ;  /* 0x0000003428007986 */ /* 0x0003e2000c101506 */
[-C--:B------:R-:W-:Y:S01]  /*ac10*/  IADD3 R2, P5, R57, R122.reuse, RZ ;  /* 0x0000007a39027210 */ /* 0x080fe20007fbe0ff */
[----:B------:R-:W-:Y:S01]  /*ac20*/  IMAD R56, R119, 0xbc, RZ ;  /* 0x000000bc77387824 */ /* 0x000fe200078e02ff */
[-C--:B------:R-:W-:Y:S01]  /*ac30*/  IADD3 R48, P4, R141, R122.reuse, RZ ;  /* 0x0000007a8d307210 */ /* 0x080fe20007f9e0ff */
[----:B------:R2:W-:Y:S01]  /*ac40*/  STG.E.U16 [R44.64], R42 ;  /* 0x0000002a2c007986 */ /* 0x0005e2000c101506 */
[-C--:B------:R-:W-:Y:S01]  /*ac50*/  LEA.HI.X.SX32 R3, R3, R123.reuse, 0x1, P5 ;  /* 0x0000007b03037211 */ /* 0x080fe200028f0eff */
[----:B------:R-:W-:Y:S01]  /*ac60*/  IMAD R58, R119, 0xbe, RZ ;  /* 0x000000be773a7824 */ /* 0x000fe200078e02ff */
[-C--:B0-----:R-:W-:Y:S01]  /*ac70*/  IADD3 R4, P6, R133, R122.reuse, RZ ;  /* 0x0000007a85047210 */ /* 0x081fe20007fde0ff */
[C---:B------:R-:W-:Y:S02]  /*ac80*/  IMAD R53, R119.reuse, 0x5c, RZ ;  /* 0x0000005c77357824 */ /* 0x040fe400078e02ff */
[C---:B------:R-:W-:Y:S01]  /*ac90*/  IMAD R59, R119.reuse, 0x5f, RZ ;  /* 0x0000005f773b7824 */ /* 0x040fe200078e02ff */
[----:B-1----:R-:W-:Y:S01]  /*aca0*/  PRMT R41, R42, 0x7632, R41 ;  /* 0x000076322a297816 */ /* 0x002fe20000000029 */
[----:B------:R-:W-:Y:S01]  /*acb0*/  IMAD R52, R119, 0xb8, RZ ;  /* 0x000000b877347824 */ /* 0x000fe200078e02ff */
[----:B------:R-:W-:Y:S01]  /*acc0*/  LEA.HI.X.SX32 R5, R71, R123, 0x1, P6 ;  /* 0x0000007b47057211 */ /* 0x000fe200030f0eff */
[----:B------:R-:W-:Y:S01]  /*acd0*/  IMAD R71, R119, 0x65, RZ ;  /* 0x0000006577477824 */ /* 0x000fe200078e02ff */
[----:B------:R-:W-:Y:S01]  /*ace0*/  IADD3 R40, P5, R137, R122, RZ ;  /* 0x0000007a89287210 */ /* 0x000fe20007fbe0ff */
[----:B------:R0:W-:Y:S01]  /*acf0*/  STG.E.U16 [R2.64], R41 ;  /* 0x0000002902007986 */ /* 0x0001e2000c101506 */
[C---:B--2---:R-:W-:Y:S01]  /*ad00*/  IMAD R45, R119.reuse, 0x17, RZ ;  /* 0x00000017772d7824 */ /* 0x044fe200078e02ff */
[----:B------:R-:W-:Y:S01]  /*ad10*/  PRMT R42, R54, 0x7632, R42 ;  /* 0x00007632362a7816 */ /* 0x000fe2000000002a */
[C---:B------:R-:W-:Y:S01]  /*ad20*/  IMAD R239, R119.reuse, 0xf6, RZ ;  /* 0x000000f677ef7824 */ /* 0x040fe200078e02ff */
[----:B------:R1:W-:Y:S01]  /*ad30*/  STG.E.U16 [R4.64], R46 ;  /* 0x0000002e04007986 */ /* 0x0003e2000c101506 */
[----:B------:R-:W-:-:S02]  /*ad40*/  IMAD R107, R119, 0x77, RZ ;  /* 0x00000077776b7824 */ /* 0x000fc400078e02ff */
[C---:B------:R-:W-:Y:S02]  /*ad50*/  IMAD R111, R119.reuse, 0x79, RZ ;  /* 0x00000079776f7824 */ /* 0x040fe400078e02ff */
[C---:B------:R-:W-:Y:S02]  /*ad60*/  IMAD R241, R119.reuse, 0xf4, RZ ;  /* 0x000000f477f17824 */ /* 0x040fe400078e02ff */
[----:B------:R-:W-:Y:S01]  /*ad70*/  IMAD R237, R119, 0xf8, RZ ;  /* 0x000000f877ed7824 */ /* 0x000fe200078e02ff */
[-C--:B0-----:R-:W-:Y:S01]  /*ad80*/  LEA.HI.X.SX32 R41, R49, R123.reuse, 0x1, P5 ;  /* 0x0000007b31297211 */ /* 0x081fe200028f0eff */
[----:B------:R-:W-:Y:S01]  /*ad90*/  IMAD R3, R119, 0x15, RZ ;  /* 0x0000001577037824 */ /* 0x000fe200078e02ff */
[-C--:B------:R-:W-:Y:S01]  /*ada0*/  IADD3 R2, P5, R145, R122.reuse, RZ ;  /* 0x0000007a91027210 */ /* 0x080fe20007fbe0ff */
[C---:B------:R-:W-:Y:S01]  /*adb0*/  IMAD R115, R119.reuse, 0x7b, RZ ;  /* 0x0000007b77737824 */ /* 0x040fe200078e02ff */
[----:B-1----:R-:W-:Y:S01]  /*adc0*/  PRMT R5, R46, 0x7632, R5 ;  /* 0x000076322e057816 */ /* 0x002fe20000000005 */
[----:B------:R-:W-:Y:S01]  /*add0*/  IMAD R233, R119, 0xfc, RZ ;  /* 0x000000fc77e97824 */ /* 0x000fe200078e02ff */
[-C--:B------:R-:W-:Y:S01]  /*ade0*/  LEA.HI.X.SX32 R49, R73, R123.reuse, 0x1, P4 ;  /* 0x0000007b49317211 */ /* 0x080fe200020f0eff */
[----:B------:R-:W-:Y:S01]  /*adf0*/  IMAD R73, R119, 0x66, RZ ;  /* 0x0000006677497824 */ /* 0x000fe200078e02ff */
[----:B------:R-:W-:Y:S01]  /*ae00*/  LEA.HI.X.SX32 R3, R3, R123, 0x1, P5 ;  /* 0x0000007b03037211 */ /* 0x000fe200028f0eff */
[----:B------:R0:W-:Y:S01]  /*ae10*/  STG.E.U16 [R40.64], R5 ;  /* 0x0000000528007986 */ /* 0x0001e2000c101506 */
[-C--:B------:R-:W-:Y:S01]  /*ae20*/  IADD3 R4, P6, R149, R122.reuse, RZ ;  /* 0x0000007a95047210 */ /* 0x080fe20007fde0ff */
[----:B------:R-:W-:Y:S01]  /*ae30*/  IMAD R235, R119, 0xfa, RZ ;  /* 0x000000fa77eb7824 */ /* 0x000fe200078e02ff */
[----:B------:R-:W-:Y:S01]  /*ae40*/  IADD3 R44, P4, R157, R122, RZ ;  /* 0x0000007a9d2c7210 */ /* 0x000fe20007f9e0ff */
[----:B------:R1:W-:Y:S01]  /*ae50*/  STG.E.U16 [R48.64], R50 ;  /* 0x0000003230007986 */ /* 0x0003e2000c101506 */
[----:B------:R-:W-:Y:S01]  /*ae60*/  PRMT R46, R47, 0x7632, R46 ;  /* 0x000076322f2e7816 */ /* 0x000fe2000000002e */
[----:B------:R-:W-:Y:S01]  /*ae70*/  FFMA R6, R6, 0.69314718246459960938, R209 ;  /* 0x3f31721806067823 */ /* 0x000fe200000000d1 */
[----:B0-----:R-:W-:-:S02]  /*ae80*/  PRMT R41, R50, 0x7632, R41 ;  /* 0x0000763232297816 */ /* 0x001fc40000000029 */
[-C--:B------:R-:W-:Y:S02]  /*ae90*/  IADD3 R40, P5, R153, R122.reuse, RZ ;  /* 0x0000007a99287210 */ /* 0x080fe40007fbe0ff */
[-C--:B------:R-:W-:Y:S01]  /*aea0*/  LEA.HI.X.SX32 R5, R63, R123.reuse, 0x1, P6 ;  /* 0x0000007b3f057211 */ /* 0x080fe200030f0eff */
[----:B------:R0:W-:Y:S01]  /*aeb0*/  STG.E.U16 [R2.64], R41 ;  /* 0x0000002902007986 */ /* 0x0001e2000c101506 */
[C---:B-1----:R-:W-:Y:S02]  /*aec0*/  IMAD R49, R119.reuse, 0x1b, RZ ;  /* 0x0000001b77317824 */ /* 0x042fe400078e02ff */
[C---:B------:R-:W-:Y:S01]  /*aed0*/  IMAD R50, R119.reuse, 0xb6, RZ ;  /* 0x000000b677327824 */ /* 0x040fe200078e02ff */
[----:B------:R1:W-:Y:S01]  /*aee0*/  STG.E.U16 [R4.64], R54 ;  /* 0x0000003604007986 */ /* 0x0003e2000c101506 */
[----:B------:R-:W-:Y:S01]  /*aef0*/  IMAD R63, R119, 0x61, RZ ;  /* 0x00000061773f7824 */ /* 0x000fe200078e02ff */
[----:B0-----:R-:W-:Y:S01]  /*af00*/  LEA.HI.X.SX32 R41, R45, R123, 0x1, P5 ;  /* 0x0000007b2d297211 */ /* 0x001fe200028f0eff */
[----:B------:R-:W-:Y:S01]  /*af10*/  IMAD R3, R119, 0x19, RZ ;  /* 0x0000001977037824 */ /* 0x000fe200078e02ff */
[----:B------:R-:W-:-:S02]  /*af20*/  IADD3 R2, P5, R161, R122, RZ ;  /* 0x0000007aa1027210 */ /* 0x000fc40007fbe0ff */
[-C--:B------:R-:W-:Y:S01]  /*af30*/  LEA.HI.X.SX32 R45, R65, R123.reuse, 0x1, P4 ;  /* 0x0000007b412d7211 */ /* 0x080fe200020f0eff */
[----:B------:R0:W-:Y:S01]  /*af40*/  STG.E.U16 [R40.64], R42 ;  /* 0x0000002a28007986 */ /* 0x0001e2000c101506 */
[-C--:B------:R-:W-:Y:S01]  /*af50*/  LEA.HI.X.SX32 R3, R3, R123.reuse, 0x1, P5 ;  /* 0x0000007b03037211 */ /* 0x080fe200028f0eff */
[----:B------:R-:W-:Y:S01]  /*af60*/  IMAD R65, R119, 0x62, RZ ;  /* 0x0000006277417824 */ /* 0x000fe200078e02ff */
[-C--:B-1----:R-:W-:Y:S01]  /*af70*/  IADD3 R4, P6, R165, R122.reuse, RZ ;  /* 0x0000007aa5047210 */ /* 0x082fe20007fde0ff */
[----:B------:R1:W-:Y:S01]  /*af80*/  STG.E.U16 [R44.64], R43 ;  /* 0x0000002b2c007986 */ /* 0x0003e2000c101506 */
[----:B------:R-:W-:Y:S01]  /*af90*/  IADD3 R48, P4, R173, R122, RZ ;  /* 0x0000007aad307210 */ /* 0x000fe20007f9e0ff */
[----:B------:R-:W-:Y:S01]  /*afa0*/  IMAD R54, R119, 0xba, RZ ;  /* 0x000000ba77367824 */ /* 0x000fe200078e02ff */
[----:B------:R-:W-:Y:S01]  /*afb0*/  LEA.HI.X.SX32 R5, R75, R123, 0x1, P6 ;  /* 0x0000007b4b057211 */ /* 0x000fe200030f0eff */
[----:B------:R-:W-:Y:S01]  /*afc0*/  IMAD R75, R119, 0x67, RZ ;  /* 0x00000067774b7824 */ /* 0x000fe200078e02ff */
[----:B0-----:R-:W-:-:S02]  /*afd0*/  PRMT R41, R43, 0x7632, R41 ;  /* 0x000076322b297816 */ /* 0x001fc40000000029 */
[-C--:B------:R-:W-:Y:S02]  /*afe0*/  IADD3 R40, P5, R169, R122.reuse, RZ ;  /* 0x0000007aa9287210 */ /* 0x080fe40007fbe0ff */
[-C--:B------:R-:W-:Y:S01]  /*aff0*/  IADD3 R42, P6, R181, R122.reuse, RZ ;  /* 0x0000007ab52a7210 */ /* 0x080fe20007fde0ff */
[----:B------:R0:W-:Y:S01]  /*b000*/  STG.E.U16 [R2.64], R41 ;  /* 0x0000002902007986 */ /* 0x0001e2000c101506 */
[----:B-1----:R-:W-:Y:S02]  /*b010*/  SHF.L.U32 R45, R119, 0x5, RZ ;  /* 0x00000005772d7819 */ /* 0x002fe400000006ff */
[-C--:B------:R-:W-:Y:S01]  /*b020*/  LEA.HI.X.SX32 R43, R61, R123.reuse, 0x1, P6 ;  /* 0x0000007b3d2b7211 */ /* 0x080fe200030f0eff */
[----:B------:R1:W-:Y:S01]  /*b030*/  STG.E.U16 [R4.64], R47 ;  /* 0x0000002f04007986 */ /* 0x0003e2000c101506 */
[-C--:B------:R-:W-:Y:S01]  /*b040*/  IADD3 R44, P6, R197, R122.reuse, RZ ;  /* 0x0000007ac52c7210 */ /* 0x080fe20007fde0ff */
[----:B------:R-:W-:Y:S01]  /*b050*/  IMAD R61, R119, 0x60, RZ ;  /* 0x00000060773d7824 */ /* 0x000fe200078e02ff */
[----:B0-----:R-:W-:Y:S01]  /*b060*/  LEA.HI.X.SX32 R41, R49, R123, 0x1, P5 ;  /* 0x0000007b31297211 */ /* 0x001fe200028f0eff */
[----:B------:R-:W-:Y:S01]  /*b070*/  IMAD R3, R119, 0x1d, RZ ;  /* 0x0000001d77037824 */ /* 0x000fe200078e02ff */
[----:B------:R-:W-:-:S02]  /*b080*/  IADD3 R2, P5, R177, R122, RZ ;  /* 0x0000007ab1027210 */ /* 0x000fc40007fbe0ff */
[-C--:B------:R-:W-:Y:S01]  /*b090*/  LEA.HI.X.SX32 R49, R77, R123.reuse, 0x1, P4 ;  /* 0x0000007b4d317211 */ /* 0x080fe200020f0eff */
[----:B------:R0:W-:Y:S01]  /*b0a0*/  STG.E.U16 [R40.64], R46 ;  /* 0x0000002e28007986 */ /* 0x0001e2000c101506 */
[-C--:B------:R-:W-:Y:S01]  /*b0b0*/  LEA.HI.X.SX32 R3, R3, R123.reuse, 0x1, P5 ;  /* 0x0000007b03037211 */ /* 0x080fe200028f0eff */
[----:B-1----:R-:W-:Y:S01]  /*b0c0*/  IMAD R5, R119, 0x1f, RZ ;  /* 0x0000001f77057824 */ /* 0x002fe200078e02ff */
[-C--:B------:R-:W-:Y:S01]  /*b0d0*/  IADD3 R4, P5, R185, R122.reuse, RZ ;  /* 0x0000007ab9047210 */ /* 0x080fe20007fbe0ff */
[----:B------:R1:W-:Y:S01]  /*b0e0*/  STG.E.U16 [R48.64], R51 ;  /* 0x0000003330007986 */ /* 0x0003e2000c101506 */
[----:B------:R-:W-:Y:S01]  /*b0f0*/  PRMT R47, R55, 0x7632, R47 ;  /* 0x00007632372f7816 */ /* 0x000fe2000000002f */
[----:B------:R-:W-:Y:S01]  /*b100*/  IMAD R77, R119, 0x68, RZ ;  /* 0x00000068774d7824 */ /* 0x000fe200078e02ff */
[----:B------:R-:W-:Y:S02]  /*b110*/  LEA.HI.X.SX32 R5, R5, R123, 0x1, P5 ;  /* 0x0000007b05057211 */ /* 0x000fe400028f0eff */
[----:B0-----:R-:W-:Y:S01]  /*b120*/  PRMT R41, R51, 0x7632, R41 ;  /* 0x0000763233297816 */ /* 0x001fe20000000029 */
[C---:B------:R-:W-:Y:S01]  /*b130*/  IMAD R46, R119.reuse, 0xb2, RZ ;  /* 0x000000b2772e7824 */ /* 0x040fe200078e02ff */
[C---:B------:R-:W-:Y:S01]  /*b140*/  LEA R40, P4, R119.reuse, R122, 0x6 ;  /* 0x0000007a77287211 */ /* 0x040fe200078830ff */
[----:B-1----:R-:W-:-:S02]  /*b150*/  IMAD R49, R119, 0x5a, RZ ;  /* 0x0000005a77317824 */ /* 0x002fc400078e02ff */
[----:B------:R0:W-:Y:S01]  /*b160*/  STG.E.U16 [R2.64], R41 ;  /* 0x0000002902007986 */ /* 0x0001e2000c101506 */
[C---:B------:R-:W-:Y:S02]  /*b170*/  IMAD R48, R119.reuse, 0xb4, RZ ;  /* 0x000000b477307824 */ /* 0x040fe400078e02ff */
[C---:B------:R-:W-:Y:S01]  /*b180*/  IMAD R51, R119.reuse, 0x5b, RZ ;  /* 0x0000005b77337824 */ /* 0x040fe200078e02ff */
[----:B------:R1:W-:Y:S04]  /*b190*/  STG.E.U16 [R42.64], R55 ;  /* 0x000000372a007986 */ /* 0x0003e8000c101506 */
[----:B------:R2:W-:Y:S01]  /*b1a0*/  STG.E.U16 [R4.64], R47 ;  /* 0x0000002f04007986 */ /* 0x0005e2000c101506 */
[----:B0-----:R-:W-:Y:S02]  /*b1b0*/  LEA R3, R119, R119, 0x5 ;  /* 0x0000007777037211 */ /* 0x001fe400078e28ff */
[----:B------:R-:W-:-:S02]  /*b1c0*/  IADD3 R2, P5, R193, R122, RZ ;  /* 0x0000007ac1027210 */ /* 0x000fc40007fbe0ff */
[-C--:B------:R-:W-:Y:S01]  /*b1d0*/  LEA.HI.X.SX32 R41, R45, R123.reuse, 0x1, P4 ;  /* 0x0000007b2d297211 */ /* 0x080fe200020f0eff */
[----:B-1----:R-:W-:Y:S01]  /*b1e0*/  IMAD R42, R119, 0xae, RZ ;  /* 0x000000ae772a7824 */ /* 0x002fe200078e02ff */
[-C--:B------:R-:W-:Y:S01]  /*b1f0*/  LEA.HI.X.SX32 R3, R3, R123.reuse, 0x1, P5 ;  /* 0x0000007b03037211 */ /* 0x080fe200028f0eff */
[----:B------:R-:W-:Y:S01]  /*b200*/  IMAD R43, R119, 0x57, RZ ;  /* 0x00000057772b7824 */ /* 0x000fe200078e02ff */
[----:B--2---:R-:W-:Y:S01]  /*b210*/  PRMT R5, R24, 0x7632, R5 ;  /* 0x0000763218057816 */ /* 0x004fe20000000005 */
[----:B------:R0:W-:Y:S01]  /*b220*/  STG.E.U16 [R40.64], R24 ;  /* 0x0000001828007986 */ /* 0x0001e2000c101506 */
[-C--:B------:R-:W-:Y:S01]  /*b230*/  IADD3 R132, P5, R205, R122.reuse, RZ ;  /* 0x0000007acd847210 */ /* 0x080fe20007fbe0ff */
[----:B------:R-:W-:Y:S01]  /*b240*/  IMAD R4, R119, 0xaa, RZ ;  /* 0x000000aa77047824 */ /* 0x000fe200078e02ff */
[-C--:B------:R-:W-:Y:S01]  /*b250*/  LEA.HI.X.SX32 R45, R57, R123.reuse, 0x1, P6 ;  /* 0x0000007b392d7211 */ /* 0x080fe200030f0eff */
[----:B------:R1:W-:Y:S01]  /*b260*/  STG.E.U16 [R2.64], R5 ;  /* 0x0000000502007986 */ /* 0x0003e2000c101506 */
[-C--:B------:R-:W-:Y:S01]  /*b270*/  IADD3 R130, P4, R201, R122.reuse, RZ ;  /* 0x0000007ac9827210 */ /* 0x080fe20007f9e0ff */
[----:B------:R-:W-:Y:S01]  /*b280*/  IMAD R57, R119, 0x5e, RZ ;  /* 0x0000005e77397824 */ /* 0x000fe200078e02ff */
[-C--:B------:R-:W-:Y:S01]  /*b290*/  IADD3 R134, P6, R213, R122.reuse, RZ ;  /* 0x0000007ad5867210 */ /* 0x080fe20007fde0ff */
[----:B----4-:R2:W-:Y:S01]  /*b2a0*/  STG.E.U16 [R44.64], R36 ;  /* 0x000000242c007986 */ /* 0x0105e2000c101506 */
[-C--:B------:R-:W-:Y:S01]  /*b2b0*/  LEA.HI.X.SX32 R133, R133, R123.reuse, 0x1, P5 ;  /* 0x0000007b85857211 */ /* 0x080fe200028f0eff */
[----:B------:R-:W-:Y:S01]  /*b2c0*/  IMAD R47, R119, 0x59, RZ ;  /* 0x00000059772f7824 */ /* 0x000fe200078e02ff */
[-C--:B------:R-:W-:Y:S01]  /*b2d0*/  IADD3 R138, P5, R221, R122.reuse, RZ ;  /* 0x0000007add8a7210 */ /* 0x080fe20007fbe0ff */
[----:B0-----:R-:W-:Y:S01]  /*b2e0*/  IMAD R41, R119, 0x56, RZ ;  /* 0x0000005677297824 */ /* 0x001fe200078e02ff */
[-C--:B------:R-:W-:Y:S01]  /*b2f0*/  LEA.HI.X.SX32 R131, R131, R123.reuse, 0x1, P4 ;  /* 0x0000007b83837211 */ /* 0x080fe200020f0eff */
[----:B------:R-:W-:Y:S01]  /*b300*/  IMAD R40, R119, 0xac, RZ ;  /* 0x000000ac77287824 */ /* 0x000fe200078e02ff */
[-C--:B------:R-:W-:Y:S01]  /*b310*/  IADD3 R136, P4, R217, R122.reuse, RZ ;  /* 0x0000007ad9887210 */ /* 0x080fe20007f9e0ff */
[----:B-1----:R-:W-:Y:S01]  /*b320*/  IMAD R3, R119, 0x54, RZ ;  /* 0x0000005477037824 */ /* 0x002fe200078e02ff */
[-C--:B------:R-:W-:Y:S01]  /*b330*/  LEA.HI.X.SX32 R135, R135, R123.reuse, 0x1, P6 ;  /* 0x0000007b87877211 */ /* 0x080fe200030f0eff */
[----:B------:R-:W-:Y:S01]  /*b340*/  IMAD R2, R119, 0xa8, RZ ;  /* 0x000000a877027824 */ /* 0x000fe200078e02ff */
[-C--:B------:R-:W-:Y:S01]  /*b350*/  IADD3 R140, P6, R225, R122.reuse, RZ ;  /* 0x0000007ae18c7210 */ /* 0x080fe20007fde0ff */
[----:B--2---:R-:W-:Y:S01]  /*b360*/  IMAD R45, R119, 0x58, RZ ;  /* 0x00000058772d7824 */ /* 0x004fe200078e02ff */
[-C--:B------:R-:W-:Y:S01]  /*b370*/  LEA.HI.X.SX32 R139, R139, R123.reuse, 0x1, P5 ;  /* 0x0000007b8b8b7211 */ /* 0x080fe200028f0eff */
[----:B------:R-:W-:Y:S01]  /*b380*/  IMAD R5, R119, 0x55, RZ ;  /* 0x0000005577057824 */ /* 0x000fe200078e02ff */
[-C--:B------:R-:W-:Y:S01]  /*b390*/  IADD3 R144, P5, R3, R122.reuse, RZ ;  /* 0x0000007a03907210 */ /* 0x080fe20007fbe0ff */
[----:B------:R-:W-:Y:S01]  /*b3a0*/  IMAD R44, R119, 0xb0, RZ ;  /* 0x000000b0772c7824 */ /* 0x000fe200078e02ff */
[----:B------:R-:W-:Y:S01]  /*b3b0*/  LEA.HI.X.SX32 R137, R137, R123, 0x1, P4 ;  /* 0x0000007b89897211 */ /* 0x000fe200020f0eff */
[----:B------:R-:W-:Y:S01]  /*b3c0*/  IMAD R55, R119, 0x5d, RZ ;  /* 0x0000005d77377824 */ /* 0x000fe200078e02ff */
[----:B------:R-:W-:-:S02]  /*b3d0*/  IADD3 R142, P4, R129, R122, RZ ;  /* 0x0000007a818e7210 */ /* 0x000fc40007f9e0ff */
[-C--:B------:R-:W-:Y:S02]  /*b3e0*/  LEA.HI.X.SX32 R141, R141, R123.reuse, 0x1, P6 ;  /* 0x0000007b8d8d7211 */ /* 0x080fe400030f0eff */
[-C--:B------:R-:W-:Y:S02]  /*b3f0*/  IADD3 R146, P6, R41, R122.reuse, RZ ;  /* 0x0000007a29927210 */ /* 0x080fe40007fde0ff */
[-C--:B------:R-:W-:Y:S02]  /*b400*/  LEA.HI.X.SX32 R145, R145, R123.reuse, 0x1, P5 ;  /* 0x0000007b91917211 */ /* 0x080fe400028f0eff */
[-C--:B------:R-:W-:Y:S02]  /*b410*/  IADD3 R150, P5, R49, R122.reuse, RZ ;  /* 0x0000007a31967210 */ /* 0x080fe40007fbe0ff */
[----:B------:R-:W-:Y:S02]  /*b420*/  LEA.HI.X.SX32 R143, R143, R123, 0x1, P4 ;  /* 0x0000007b8f8f7211 */ /* 0x000fe400020f0eff */
        /* <DEDUP_REMOVED lines=32> */
[----:B------:R-:W-:Y:S02]  /*b630*/  PRMT R36, R36, 0x7632, R36 ;  /* 0x0000763224247816 */ /* 0x000fe40000000024 */
[-C--:B------:R-:W-:Y:S02]  /*b640*/  IADD3 R182, P6, R113, R122.reuse, RZ ;  /* 0x0000007a71b67210 */ /* 0x080fe40007fde0ff */
[-C--:B------:R-:W-:Y:S01]  /*b650*/  LEA.HI.X.SX32 R181, R181, R123.reuse, 0x1, P5 ;  /* 0x0000007bb5b57211 */ /* 0x080fe200028f0eff */
[----:B------:R0:W-:Y:S01]  /*b660*/  STG.E.U16 [R130.64], R36 ;  /* 0x0000002482007986 */ /* 0x0001e2000c101506 */
[----:B------:R-:W-:Y:S02]  /*b670*/  IADD3 R186, P5, R121, R122, RZ ;  /* 0x0000007a79ba7210 */ /* 0x000fe40007fbe0ff */
[----:B------:R-:W-:Y:S01]  /*b680*/  LEA.HI.X.SX32 R179, R179, R123, 0x1, P4 ;  /* 0x0000007bb3b37211 */ /* 0x000fe200020f0eff */
[----:B-----5:R1:W-:Y:S01]  /*b690*/  STG.E.U16 [R132.64], R32 ;  /* 0x0000002084007986 */ /* 0x0203e2000c101506 */
[----:B------:R-:W-:-:S02]  /*b6a0*/  PRMT R24, R32, 0x7632, R24 ;  /* 0x0000763220187816 */ /* 0x000fc40000000018 */
[-C--:B------:R-:W-:Y:S02]  /*b6b0*/  IADD3 R184, P4, R117, R122.reuse, RZ ;  /* 0x0000007a75b87210 */ /* 0x080fe40007f9e0ff */
[-C--:B------:R-:W-:Y:S01]  /*b6c0*/  LEA.HI.X.SX32 R183, R183, R123.reuse, 0x1, P6 ;  /* 0x0000007bb7b77211 */ /* 0x080fe200030f0eff */
[----:B------:R2:W-:Y:S01]  /*b6d0*/  STG.E.U16 [R134.64], R24 ;  /* 0x0000001886007986 */ /* 0x0005e2000c101506 */
[-C--:B------:R-:W-:Y:S02]  /*b6e0*/  LEA R188, P6, R119, R122.reuse, 0x7 ;  /* 0x0000007a77bc7211 */ /* 0x080fe400078c38ff */
[----:B0-----:R-:W-:Y:S01]  /*b6f0*/  PRMT R131, R28, 0x7632, R131 ;  /* 0x000076321c837816 */ /* 0x001fe20000000083 */
[----:B------:R-:W-:Y:S01]  /*b700*/  STG.E.U16 [R136.64], R28 ;  /* 0x0000001c88007986 */ /* 0x000fe2000c101506 */
[----:B------:R-:W-:Y:S02]  /*b710*/  LEA.HI.X.SX32 R187, R187, R123, 0x1, P5 ;  /* 0x0000007bbbbb7211 */ /* 0x000fe400028f0eff */
[----:B------:R-:W-:Y:S01]  /*b720*/  IADD3 R192, P5, R192, R122, RZ ;  /* 0x0000007ac0c07210 */ /* 0x000fe20007fbe0ff */
[----:B------:R-:W-:Y:S01]  /*b730*/  STG.E.U16 [R138.64], R131 ;  /* 0x000000838a007986 */ /* 0x000fe2000c101506 */
[----:B-1----:R-:W-:-:S02]  /*b740*/  PRMT R133, R25, 0x7632, R133 ;  /* 0x0000763219857816 */ /* 0x002fc40000000085 */
[-C--:B------:R-:W-:Y:S01]  /*b750*/  LEA.HI.X.SX32 R185, R185, R123.reuse, 0x1, P4 ;  /* 0x0000007bb9b97211 */ /* 0x080fe200020f0eff */
[----:B------:R0:W-:Y:S01]  /*b760*/  STG.E.U16 [R140.64], R25 ;  /* 0x000000198c007986 */ /* 0x0001e2000c101506 */
[-C--:B------:R-:W-:Y:S02]  /*b770*/  IADD3 R190, P4, R190, R122.reuse, RZ ;  /* 0x0000007abebe7210 */ /* 0x080fe40007f9e0ff */
[-C--:B------:R-:W-:Y:S01]  /*b780*/  LEA.HI.X.SX32 R189, R189, R123.reuse, 0x1, P6 ;  /* 0x0000007bbdbd7211 */ /* 0x080fe200030f0eff */
[----:B------:R-:W-:Y:S01]  /*b790*/  STG.E.U16 [R142.64], R133 ;  /* 0x000000858e007986 */ /* 0x000fe2000c101506 */
[----:B--2---:R-:W-:Y:S02]  /*b7a0*/  PRMT R135, R37, 0x7632, R135 ;  /* 0x0000763225877816 */ /* 0x004fe40000000087 */
[----:B------:R-:W-:Y:S01]  /*b7b0*/  IADD3 R194, P6, R194, R122, RZ ;  /* 0x0000007ac2c27210 */ /* 0x000fe20007fde0ff */
[----:B------:R-:W-:Y:S01]  /*b7c0*/  STG.E.U16 [R144.64], R37 ;  /* 0x0000002590007986 */ /* 0x000fe2000c101506 */
[----:B------:R-:W-:-:S02]  /*b7d0*/  LEA.HI.X.SX32 R193, R193, R123, 0x1, P5 ;  /* 0x0000007bc1c17211 */ /* 0x000fc400028f0eff */
[----:B------:R-:W-:Y:S01]  /*b7e0*/  PRMT R32, R33, 0x7632, R32 ;  /* 0x0000763221207816 */ /* 0x000fe20000000020 */
[----:B------:R-:W-:Y:S01]  /*b7f0*/  STG.E.U16 [R146.64], R135 ;  /* 0x0000008792007986 */ /* 0x000fe2000c101506 */
[-C--:B------:R-:W-:Y:S02]  /*b800*/  IADD3 R198, P5, R198, R122.reuse, RZ ;  /* 0x0000007ac6c67210 */ /* 0x080fe40007fbe0ff */
[-C--:B------:R-:W-:Y:S01]  /*b810*/  LEA.HI.X.SX32 R191, R191, R123.reuse, 0x1, P4 ;  /* 0x0000007bbfbf7211 */ /* 0x080fe200020f0eff */
[----:B------:R1:W-:Y:S01]  /*b820*/  STG.E.U16 [R148.64], R33 ;  /* 0x0000002194007986 */ /* 0x0003e2000c101506 */
[----:B------:R-:W-:Y:S02]  /*b830*/  PRMT R24, R29, 0x7632, R24 ;  /* 0x000076321d187816 */ /* 0x000fe40000000018 */
[----:B------:R-:W-:Y:S01]  /*b840*/  IADD3 R196, P4, R196, R122, RZ ;  /* 0x0000007ac4c47210 */ /* 0x000fe20007f9e0ff */
[----:B------:R2:W-:Y:S01]  /*b850*/  STG.E.U16 [R150.64], R32 ;  /* 0x0000002096007986 */ /* 0x0005e2000c101506 */
[----:B------:R-:W-:-:S02]  /*b860*/  LEA.HI.X.SX32 R195, R195, R123, 0x1, P6 ;  /* 0x0000007bc3c37211 */ /* 0x000fc400030f0eff */
[-C--:B------:R-:W-:Y:S01]  /*b870*/  IADD3 R200, P6, R200, R122.reuse, RZ ;  /* 0x0000007ac8c87210 */ /* 0x080fe20007fde0ff */
[----:B------:R-:W-:Y:S01]  /*b880*/  STG.E.U16 [R152.64], R29 ;  /* 0x0000001d98007986 */ /* 0x000fe2000c101506 */
[----:B0-----:R-:W-:Y:S02]  /*b890*/  PRMT R25, R26, 0x7632, R25 ;  /* 0x000076321a197816 */ /* 0x001fe40000000019 */
[-C--:B------:R-:W-:Y:S01]  /*b8a0*/  LEA.HI.X.SX32 R199, R199, R123.reuse, 0x1, P5 ;  /* 0x0000007bc7c77211 */ /* 0x080fe200028f0eff */
[----:B------:R0:W-:Y:S01]  /*b8b0*/  STG.E.U16 [R154.64], R24 ;  /* 0x000000189a007986 */ /* 0x0001e2000c101506 */
[----:B------:R-:W-:Y:S02]  /*b8c0*/  IADD3 R204, P5, R204, R122, RZ ;  /* 0x0000007acccc7210 */ /* 0x000fe40007fbe0ff */
[----:B------:R-:W-:Y:S01]  /*b8d0*/  PRMT R28, R38, 0x7632, R28 ;  /* 0x00007632261c7816 */ /* 0x000fe2000000001c */
[----:B------:R-:W-:Y:S01]  /*b8e0*/  STG.E.U16 [R156.64], R26 ;  /* 0x0000001a9c007986 */ /* 0x000fe2000c101506 */
[----:B------:R-:W-:-:S02]  /*b8f0*/  LEA.HI.X.SX32 R197, R197, R123, 0x1, P4 ;  /* 0x0000007bc5c57211 */ /* 0x000fc400020f0eff */
[-C--:B------:R-:W-:Y:S01]  /*b900*/  IADD3 R202, P4, R202, R122.reuse, RZ ;  /* 0x0000007acaca7210 */ /* 0x080fe20007f9e0ff */
[----:B------:R3:W-:Y:S01]  /*b910*/  STG.E.U16 [R158.64], R25 ;  /* 0x000000199e007986 */ /* 0x0007e2000c101506 */
[-C--:B------:R-:W-:Y:S02]  /*b920*/  LEA.HI.X.SX32 R201, R201, R123.reuse, 0x1, P6 ;  /* 0x0000007bc9c97211 */ /* 0x080fe400030f0eff */
[----:B-1----:R-:W-:Y:S01]  /*b930*/  PRMT R33, R34, 0x7632, R33 ;  /* 0x0000763222217816 */ /* 0x002fe20000000021 */
[----:B------:R-:W-:Y:S01]  /*b940*/  STG.E.U16 [R160.64], R38 ;  /* 0x00000026a0007986 */ /* 0x000fe2000c101506 */
[----:B------:R-:W-:Y:S02]  /*b950*/  IADD3 R206, P6, R206, R122, RZ ;  /* 0x0000007acece7210 */ /* 0x000fe40007fde0ff */
[----:B------:R-:W-:Y:S01]  /*b960*/  LEA.HI.X.SX32 R205, R205, R123, 0x1, P5 ;  /* 0x0000007bcdcd7211 */ /* 0x000fe200028f0eff */
[----:B------:R1:W-:Y:S01]  /*b970*/  STG.E.U16 [R162.64], R28 ;  /* 0x0000001ca2007986 */ /* 0x0003e2000c101506 */
[----:B--2---:R-:W-:-:S02]  /*b980*/  PRMT R32, R30, 0x7632, R32 ;  /* 0x000076321e207816 */ /* 0x004fc40000000020 */
[-C--:B------:R-:W-:Y:S01]  /*b990*/  IADD3 R214, P5, R214, R122.reuse, RZ ;  /* 0x0000007ad6d67210 */ /* 0x080fe20007fbe0ff */
[----:B------:R-:W-:Y:S01]  /*b9a0*/  STG.E.U16 [R164.64], R34 ;  /* 0x00000022a4007986 */ /* 0x000fe2000c101506 */
[-C--:B------:R-:W-:Y:S02]  /*b9b0*/  LEA.HI.X.SX32 R203, R203, R123.reuse, 0x1, P4 ;  /* 0x0000007bcbcb7211 */ /* 0x080fe400020f0eff */
[----:B0-----:R-:W-:Y:S01]  /*b9c0*/  PRMT R24, R27, 0x7632, R24 ;  /* 0x000076321b187816 */ /* 0x001fe20000000018 */
[----:B------:R-:W-:Y:S01]  /*b9d0*/  STG.E.U16 [R166.64], R33 ;  /* 0x00000021a6007986 */ /* 0x000fe2000c101506 */
[-C--:B------:R-:W-:Y:S02]  /*b9e0*/  IADD3 R212, P4, R212, R122.reuse, RZ ;  /* 0x0000007ad4d47210 */ /* 0x080fe40007f9e0ff */
[----:B------:R-:W-:Y:S01]  /*b9f0*/  LEA.HI.X.SX32 R207, R207, R123, 0x1, P6 ;  /* 0x0000007bcfcf7211 */ /* 0x000fe200030f0eff */
[----:B------:R-:W-:Y:S01]  /*ba00*/  STG.E.U16 [R168.64], R30 ;  /* 0x0000001ea8007986 */ /* 0x000fe2000c101506 */
[----:B------:R-:W-:-:S02]  /*ba10*/  IADD3 R216, P6, R216, R122, RZ ;  /* 0x0000007ad8d87210 */ /* 0x000fc40007fde0ff */
[----:B---3--:R-:W-:Y:S01]  /*ba20*/  PRMT R25, R39, 0x7632, R25 ;  /* 0x0000763227197816 */ /* 0x008fe20000000019 */
[----:B------:R-:W-:Y:S01]  /*ba30*/  STG.E.U16 [R170.64], R32 ;  /* 0x00000020aa007986 */ /* 0x000fe2000c101506 */
[-C--:B------:R-:W-:Y:S02]  /*ba40*/  LEA.HI.X.SX32 R215, R215, R123.reuse, 0x1, P5 ;  /* 0x0000007bd7d77211 */ /* 0x080fe400028f0eff */
[-C--:B------:R-:W-:Y:S01]  /*ba50*/  IADD3 R220, P5, R220, R122.reuse, RZ ;  /* 0x0000007adcdc7210 */ /* 0x080fe20007fbe0ff */
[----:B------:R0:W-:Y:S01]  /*ba60*/  STG.E.U16 [R172.64], R27 ;  /* 0x0000001bac007986 */ /* 0x0001e2000c101506 */
[----:B------:R-:W-:Y:S02]  /*ba70*/  PRMT R26, R35, 0x7632, R26 ;  /* 0x00007632231a7816 */ /* 0x000fe4000000001a */
[----:B------:R-:W-:Y:S01]  /*ba80*/  LEA.HI.X.SX32 R213, R213, R123, 0x1, P4 ;  /* 0x0000007bd5d57211 */ /* 0x000fe200020f0eff */
[----:B------:R2:W-:Y:S01]  /*ba90*/  STG.E.U16 [R174.64], R24 ;  /* 0x00000018ae007986 */ /* 0x0005e2000c101506 */
[----:B------:R-:W-:-:S02]  /*baa0*/  IADD3 R218, P4, R218, R122, RZ ;  /* 0x0000007adada7210 */ /* 0x000fc40007f9e0ff */
[-C--:B------:R-:W-:Y:S01]  /*bab0*/  LEA.HI.X.SX32 R217, R217, R123.reuse, 0x1, P6 ;  /* 0x0000007bd9d97211 */ /* 0x080fe200030f0eff */
[----:B------:R-:W-:Y:S01]  /*bac0*/  STG.E.U16 [R176.64], R39 ;  /* 0x00000027b0007986 */ /* 0x000fe2000c101506 */
[----:B-1----:R-:W-:Y:S02]  /*bad0*/  PRMT R28, R31, 0x7632, R28 ;  /* 0x000076321f1c7816 */ /* 0x002fe4000000001c */
[-C--:B------:R-:W-:Y:S01]  /*bae0*/  IADD3 R222, P6, R222, R122.reuse, RZ ;  /* 0x0000007adede7210 */ /* 0x080fe20007fde0ff */
[----:B------:R1:W-:Y:S01]  /*baf0*/  STG.E.U16 [R178.64], R25 ;  /* 0x00000019b2007986 */ /* 0x0003e2000c101506 */
[----:B------:R-:W-:Y:S02]  /*bb00*/  LEA.HI.X.SX32 R221, R221, R123, 0x1, P5 ;  /* 0x0000007bdddd7211 */ /* 0x000fe400028f0eff */
[----:B0-----:R-:W-:Y:S01]  /*bb10*/  PRMT R27, R12, 0x7632, R27 ;  /* 0x000076320c1b7816 */ /* 0x001fe2000000001b */
[----:B------:R-:W-:Y:S01]  /*bb20*/  STG.E.U16 [R180.64], R35 ;  /* 0x00000023b4007986 */ /* 0x000fe2000c101506 */
[----:B------:R-:W-:-:S02]  /*bb30*/  IADD3 R126, P5, R126, R122, RZ ;  /* 0x0000007a7e7e7210 */ /* 0x000fc40007fbe0ff */
[-C--:B------:R-:W-:Y:S01]  /*bb40*/  LEA.HI.X.SX32 R219, R219, R123.reuse, 0x1, P4 ;  /* 0x0000007bdbdb7211 */ /* 0x080fe200020f0eff */
[----:B------:R0:W-:Y:S01]  /*bb50*/  STG.E.U16 [R182.64], R26 ;  /* 0x0000001ab6007986 */ /* 0x0001e2000c101506 */
[----:B--2---:R-:W-:Y:S02]  /*bb60*/  PRMT R24, R8, 0x7632, R24 ;  /* 0x0000763208187816 */ /* 0x004fe40000000018 */
[-C--:B------:R-:W-:Y:S01]  /*bb70*/  IADD3 R224, P4, R224, R122.reuse, RZ ;  /* 0x0000007ae0e07210 */ /* 0x080fe20007f9e0ff */
        /* <DEDUP_REMOVED lines=8> */
[----:B0-----:R-:W-:Y:S01]  /*bc00*/  PRMT R26, R16, 0x7632, R26 ;  /* 0x00007632101a7816 */ /* 0x001fe2000000001a */
[----:B------:R-:W-:Y:S01]  /*bc10*/  STG.E.U16 [R190.64], R27 ;  /* 0x0000001bbe007986 */ /* 0x000fe2000c101506 */
[-C--:B------:R-:W-:Y:S02]  /*bc20*/  LEA.HI.X.SX32 R225, R225, R123.reuse, 0x1, P4 ;  /* 0x0000007be1e17211 */ /* 0x080fe400020f0eff */
[----:B------:R-:W-:Y:S01]  /*bc30*/  IADD3 R124, P4, R124, R122, RZ ;  /* 0x0000007a7c7c7210 */ /* 0x000fe20007f9e0ff */
[----:B------:R0:W-:Y:S01]  /*bc40*/  STG.E.U16 [R192.64], R8 ;  /* 0x00000008c0007986 */ /* 0x0001e2000c101506 */
[----:B------:R-:W-:-:S02]  /*bc50*/  LEA.HI.X.SX32 R129, R129, R123, 0x1, P6 ;  /* 0x0000007b81817211 */ /* 0x000fc400030f0eff */
[-C--:B------:R-:W-:Y:S01]  /*bc60*/  IADD3 R4, P6, R4, R122.reuse, RZ ;  /* 0x0000007a04047210 */ /* 0x080fe20007fde0ff */
[----:B------:R-:W-:Y:S01]  /*bc70*/  STG.E.U16 [R194.64], R24 ;  /* 0x00000018c2007986 */ /* 0x000fe2000c101506 */
[----:B-1----:R-:W-:Y:S02]  /*bc80*/  PRMT R12, R13, 0x7632, R12 ;  /* 0x000076320d0c7816 */ /* 0x002fe4000000000c */
[-C--:B------:R-:W-:Y:S01]  /*bc90*/  LEA.HI.X.SX32 R3, R3, R123.reuse, 0x1, P5 ;  /* 0x0000007b03037211 */ /* 0x080fe200028f0eff */
[----:B------:R1:W-:Y:S01]  /*bca0*/  STG.E.U16 [R196.64], R20 ;  /* 0x00000014c4007986 */ /* 0x0003e2000c101506 */
[----:B------:R-:W-:Y:S02]  /*bcb0*/  PRMT R28, R9, 0x7632, R28 ;  /* 0x00007632091c7816 */ /* 0x000fe4000000001c */
[----:B------:R-:W-:Y:S01]  /*bcc0*/  IADD3 R42, P5, R42, R122, RZ ;  /* 0x0000007a2a2a7210 */ /* 0x000fe20007fbe0ff */
[----:B------:R-:W-:Y:S01]  /*bcd0*/  STG.E.U16 [R198.64], R25 ;  /* 0x00000019c6007986 */ /* 0x000fe2000c101506 */
[----:B------:R-:W-:-:S02]  /*bce0*/  LEA.HI.X.SX32 R125, R125, R123, 0x1, P4 ;  /* 0x0000007b7d7d7211 */ /* 0x000fc400020f0eff */
[-C--:B------:R-:W-:Y:S01]  /*bcf0*/  IADD3 R40, P4, R40, R122.reuse, RZ ;  /* 0x0000007a28287210 */ /* 0x080fe20007f9e0ff */
[----:B------:R-:W-:Y:S01]  /*bd00*/  STG.E.U16 [R200.64], R16 ;  /* 0x00000010c8007986 */ /* 0x000fe2000c101506 */
[-C--:B------:R-:W-:Y:S02]  /*bd10*/  LEA.HI.X.SX32 R5, R5, R123.reuse, 0x1, P6 ;  /* 0x0000007b05057211 */ /* 0x080fe400030f0eff */
[-C--:B------:R-:W-:Y:S01]  /*bd20*/  IADD3 R44, P6, R44, R122.reuse, RZ ;  /* 0x0000007a2c2c7210 */ /* 0x080fe20007fde0ff */
[----:B------:R-:W-:Y:S01]  /*bd30*/  STG.E.U16 [R202.64], R26 ;  /* 0x0000001aca007986 */ /* 0x000fe2000c101506 */
[-C--:B------:R-:W-:Y:S02]  /*bd40*/  LEA.HI.X.SX32 R43, R43, R123.reuse, 0x1, P5 ;  /* 0x0000007b2b2b7211 */ /* 0x080fe400028f0eff */
[----:B------:R-:W-:Y:S01]  /*bd50*/  IADD3 R48, P5, R48, R122, RZ ;  /* 0x0000007a30307210 */ /* 0x000fe20007fbe0ff */
[----:B------:R2:W-:Y:S01]  /*bd60*/  STG.E.U16 [R204.64], R13 ;  /* 0x0000000dcc007986 */ /* 0x0005e2000c101506 */
[----:B------:R-:W-:-:S02]  /*bd70*/  LEA.HI.X.SX32 R41, R41, R123, 0x1, P4 ;  /* 0x0000007b29297211 */ /* 0x000fc400020f0eff */
[-C--:B------:R-:W-:Y:S01]  /*bd80*/  IADD3 R46, P4, R46, R122.reuse, RZ ;  /* 0x0000007a2e2e7210 */ /* 0x080fe20007f9e0ff */
[----:B------:R-:W-:Y:S01]  /*bd90*/  STG.E.U16 [R206.64], R12 ;  /* 0x0000000cce007986 */ /* 0x000fe2000c101506 */
[-C--:B------:R-:W-:Y:S02]  /*bda0*/  LEA.HI.X.SX32 R45, R45, R123.reuse, 0x1, P6 ;  /* 0x0000007b2d2d7211 */ /* 0x080fe400030f0eff */
[-C--:B------:R-:W-:Y:S01]  /*bdb0*/  IADD3 R50, P6, R50, R122.reuse, RZ ;  /* 0x0000007a32327210 */ /* 0x080fe20007fde0ff */
[----:B------:R3:W-:Y:S01]  /*bdc0*/  STG.E.U16 [R212.64], R9 ;  /* 0x00000009d4007986 */ /* 0x0007e2000c101506 */
[-C--:B------:R-:W-:Y:S02]  /*bdd0*/  LEA.HI.X.SX32 R49, R49, R123.reuse, 0x1, P5 ;  /* 0x0000007b31317211 */ /* 0x080fe400028f0eff */
[----:B------:R-:W-:Y:S01]  /*bde0*/  IADD3 R54, P5, R54, R122, RZ ;  /* 0x0000007a36367210 */ /* 0x000fe20007fbe0ff */
[----:B------:R-:W4:Y:S01]  /*bdf0*/  LDS.128 R24, [R231] ;  /* 0x00000000e7187984 */ /* 0x000f220000000c00 */
[----:B------:R-:W-:-:S02]  /*be00*/  LEA.HI.X.SX32 R47, R47, R123, 0x1, P4 ;  /* 0x0000007b2f2f7211 */ /* 0x000fc400020f0eff */
[-C--:B------:R-:W-:Y:S01]  /*be10*/  IADD3 R52, P4, R52, R122.reuse, RZ ;  /* 0x0000007a34347210 */ /* 0x080fe20007f9e0ff */
[----:B------:R-:W-:Y:S01]  /*be20*/  STG.E.U16 [R214.64], R28 ;  /* 0x0000001cd6007986 */ /* 0x000fe2000c101506 */
[-C--:B------:R-:W-:Y:S02]  /*be30*/  LEA.HI.X.SX32 R51, R51, R123.reuse, 0x1, P6 ;  /* 0x0000007b33337211 */ /* 0x080fe400030f0eff */
[-C--:B------:R-:W-:Y:S01]  /*be40*/  IADD3 R56, P6, R56, R122.reuse, RZ ;  /* 0x0000007a38387210 */ /* 0x080fe20007fde0ff */
[----:B------:R-:W5:Y:S01]  /*be50*/  LDS.128 R28, [R230] ;  /* 0x00000000e61c7984 */ /* 0x000f620000000c00 */
[-C--:B------:R-:W-:Y:S02]  /*be60*/  LEA.HI.X.SX32 R55, R55, R123.reuse, 0x1, P5 ;  /* 0x0000007b37377211 */ /* 0x080fe400028f0eff */
[----:B------:R-:W-:Y:S01]  /*be70*/  IADD3 R60, P5, R60, R122, RZ ;  /* 0x0000007a3c3c7210 */ /* 0x000fe20007fbe0ff */
[----:B------:R-:W4:Y:S01]  /*be80*/  LDS.128 R32, [R229] ;  /* 0x00000000e5207984 */ /* 0x000f220000000c00 */
[----:B------:R-:W-:-:S02]  /*be90*/  LEA.HI.X.SX32 R53, R53, R123, 0x1, P4 ;  /* 0x0000007b35357211 */ /* 0x000fc400020f0eff */
[-C--:B------:R-:W-:Y:S01]  /*bea0*/  IADD3 R58, P4, R58, R122.reuse, RZ ;  /* 0x0000007a3a3a7210 */ /* 0x080fe20007f9e0ff */
[----:B------:R-:W4:Y:S01]  /*beb0*/  LDS.128 R36, [R228] ;  /* 0x00000000e4247984 */ /* 0x000f220000000c00 */
[-C--:B------:R-:W-:Y:S02]  /*bec0*/  LEA.HI.X.SX32 R57, R57, R123.reuse, 0x1, P6 ;  /* 0x0000007b39397211 */ /* 0x080fe400030f0eff */
[-C--:B------:R-:W-:Y:S01]  /*bed0*/  IADD3 R62, P6, R62, R122.reuse, RZ ;  /* 0x0000007a3e3e7210 */ /* 0x080fe20007fde0ff */
[----:B------:R-:W-:Y:S01]  /*bee0*/  STG.E.U16 [R216.64], R21 ;  /* 0x00000015d8007986 */ /* 0x000fe2000c101506 */
[-C--:B------:R-:W-:Y:S02]  /*bef0*/  LEA.HI.X.SX32 R61, R61, R123.reuse, 0x1, P5 ;  /* 0x0000007b3d3d7211 */ /* 0x080fe400028f0eff */
[----:B------:R-:W-:Y:S02]  /*bf00*/  IADD3 R66, P5, R66, R122, RZ ;  /* 0x0000007a42427210 */ /* 0x000fe40007fbe0ff */
[----:B------:R-:W-:-:S02]  /*bf10*/  LEA.HI.X.SX32 R59, R59, R123, 0x1, P4 ;  /* 0x0000007b3b3b7211 */ /* 0x000fc400020f0eff */
[-C--:B------:R-:W-:Y:S02]  /*bf20*/  IADD3 R64, P4, R64, R122.reuse, RZ ;  /* 0x0000007a40407210 */ /* 0x080fe40007f9e0ff */
[-C--:B------:R-:W-:Y:S02]  /*bf30*/  LEA.HI.X.SX32 R63, R63, R123.reuse, 0x1, P6 ;  /* 0x0000007b3f3f7211 */ /* 0x080fe400030f0eff */
[----:B0-----:R-:W-:Y:S02]  /*bf40*/  PRMT R8, R21, 0x7632, R8 ;  /* 0x0000763215087816 */ /* 0x001fe40000000008 */
[----:B------:R-:W-:Y:S02]  /*bf50*/  IADD3 R68, P6, R68, R122, RZ ;  /* 0x0000007a44447210 */ /* 0x000fe40007fde0ff */
[----:B------:R-:W-:Y:S01]  /*bf60*/  LEA.HI.X.SX32 R67, R67, R123, 0x1, P5 ;  /* 0x0000007b43437211 */ /* 0x000fe200028f0eff */
[----:B------:R0:W-:Y:S01]  /*bf70*/  STG.E.U16 [R218.64], R8 ;  /* 0x00000008da007986 */ /* 0x0001e2000c101506 */
[----:B-1----:R-:W-:-:S02]  /*bf80*/  PRMT R20, R17, 0x7632, R20 ;  /* 0x0000763211147816 */ /* 0x002fc40000000014 */
[-C--:B------:R-:W-:Y:S01]  /*bf90*/  IADD3 R72, P5, R72, R122.reuse, RZ ;  /* 0x0000007a48487210 */ /* 0x080fe20007fbe0ff */
[----:B------:R-:W-:Y:S01]  /*bfa0*/  STG.E.U16 [R220.64], R17 ;  /* 0x00000011dc007986 */ /* 0x000fe2000c101506 */
[-C--:B------:R-:W-:Y:S02]  /*bfb0*/  LEA.HI.X.SX32 R65, R65, R123.reuse, 0x1, P4 ;  /* 0x0000007b41417211 */ /* 0x080fe400020f0eff */
[----:B--2---:R-:W-:Y:S01]  /*bfc0*/  PRMT R13, R14, 0x7632, R13 ;  /* 0x000076320e0d7816 */ /* 0x004fe2000000000d */
        /* <DEDUP_REMOVED lines=9> */
[----:B------:R-:W-:Y:S01]  /*c060*/  STG.E.U16 [R128.64], R10 ;  /* 0x0000000a80007986 */ /* 0x000fe2000c101506 */
[----:B------:R-:W-:Y:S02]  /*c070*/  LEA.HI.X.SX32 R71, R71, R123, 0x1, P4 ;  /* 0x0000007b47477211 */ /* 0x000fe400020f0eff */
[----:B0-----:R-:W-:Y:S01]  /*c080*/  PRMT R8, R22, 0x7632, R8 ;  /* 0x0000763216087816 */ /* 0x001fe20000000008 */
[----:B------:R0:W-:Y:S01]  /*c090*/  STG.E.U16 [R124.64], R9 ;  /* 0x000000097c007986 */ /* 0x0001e2000c101506 */
[----:B------:R-:W-:-:S02]  /*c0a0*/  IADD3 R76, P4, R76, R122, RZ ;  /* 0x0000007a4c4c7210 */ /* 0x000fc40007f9e0ff */
[-C--:B------:R-:W-:Y:S01]  /*c0b0*/  LEA.HI.X.SX32 R75, R75, R123.reuse, 0x1, P6 ;  /* 0x0000007b4b4b7211 */ /* 0x080fe200030f0eff */
[----:B------:R1:W-:Y:S01]  /*c0c0*/  STG.E.U16 [R2.64], R22 ;  /* 0x0000001602007986 */ /* 0x0003e2000c101506 */
[-C--:B------:R-:W-:Y:S02]  /*c0d0*/  IADD3 R80, P6, R80, R122.reuse, RZ ;  /* 0x0000007a50507210 */ /* 0x080fe40007fde0ff */
[----:B------:R-:W-:Y:S01]  /*c0e0*/  PRMT R21, R18, 0x7632, R21 ;  /* 0x0000763212157816 */ /* 0x000fe20000000015 */
[----:B------:R2:W-:Y:S01]  /*c0f0*/  STG.E.U16 [R4.64], R8 ;  /* 0x0000000804007986 */ /* 0x0005e2000c101506 */
[-C--:B------:R-:W-:Y:S02]  /*c100*/  LEA.HI.X.SX32 R79, R79, R123.reuse, 0x1, P5 ;  /* 0x0000007b4f4f7211 */ /* 0x080fe400028f0eff */
[-C--:B------:R-:W-:Y:S01]  /*c110*/  IADD3 R84, P5, R84, R122.reuse, RZ ;  /* 0x0000007a54547210 */ /* 0x080fe20007fbe0ff */
[----:B------:R-:W-:Y:S01]  /*c120*/  STG.E.U16 [R40.64], R18 ;  /* 0x0000001228007986 */ /* 0x000fe2000c101506 */
[----:B------:R-:W-:Y:S01]  /*c130*/  LEA.HI.X.SX32 R77, R77, R123, 0x1, P4 ;  /* 0x0000007b4d4d7211 */ /* 0x000fe200020f0eff */
[----:B0-----:R-:W-:Y:S01]  /*c140*/  IMAD.HI R9, R232, 0x4, RZ ;  /* 0x00000004e8097827 */ /* 0x001fe200078e02ff */
[----:B------:R-:W-:Y:S01]  /*c150*/  IADD3 R82, P4, R82, R122, RZ ;  /* 0x0000007a52527210 */ /* 0x000fe20007f9e0ff */
[----:B------:R-:W-:Y:S01]  /*c160*/  STG.E.U16 [R42.64], R21 ;  /* 0x000000152a007986 */ /* 0x000fe2000c101506 */
[----:B-1----:R-:W-:-:S02]  /*c170*/  PRMT R3, R15, 0x7632, R3 ;  /* 0x000076320f037816 */ /* 0x002fc40000000003 */
[-C--:B------:R-:W-:Y:S01]  /*c180*/  LEA.HI.X.SX32 R81, R81, R123.reuse, 0x1, P6 ;  /* 0x0000007b51517211 */ /* 0x080fe200030f0eff */
[----:B------:R-:W-:Y:S01]  /*c190*/  STG.E.U16 [R44.64], R15 ;  /* 0x0000000f2c007986 */ /* 0x000fe2000c101506 */
[----:B--2---:R-:W-:Y:S02]  /*c1a0*/  PRMT R5, R11, 0x7632, R5 ;  /* 0x000076320b057816 */ /* 0x004fe40000000005 */
[-C--:B------:R-:W-:Y:S01]  /*c1b0*/  IADD3 R86, P6, R86, R122.reuse, RZ ;  /* 0x0000007a56567210 */ /* 0x080fe20007fde0ff */
[----:B------:R5:W-:Y:S01]  /*c1c0*/  STG.E.U16 [R46.64], R3 ;  /* 0x000000032e007986 */ /* 0x000be2000c101506 */
[----:B------:R-:W-:Y:S02]  /*c1d0*/  LEA.HI.X.SX32 R85, R85, R123, 0x1, P5 ;  /* 0x0000007b55557211 */ /* 0x000fe400028f0eff */
[----:B------:R-:W-:Y:S01]  /*c1e0*/  PRMT R2, R23, 0x7632, R2 ;  /* 0x0000763217027816 */ /* 0x000fe20000000002 */
[----:B------:R-:W-:Y:S01]  /*c1f0*/  STG.E.U16 [R48.64], R11 ;  /* 0x0000000b30007986 */ /* 0x000fe2000c101506 */
[----:B------:R-:W-:-:S02]  /*c200*/  IADD3 R90, P5, R90, R122, RZ ;  /* 0x0000007a5a5a7210 */ /* 0x000fc40007fbe0ff */
[-C--:B------:R-:W-:Y:S01]  /*c210*/  LEA.HI.X.SX32 R83, R83, R123.reuse, 0x1, P4 ;  /* 0x0000007b53537211 */ /* 0x080fe200020f0eff */
[----:B------:R0:W-:Y:S01]  /*c220*/  STG.E.U16 [R50.64], R5 ;  /* 0x0000000532007986 */ /* 0x0001e2000c101506 */
[----:B------:R-:W-:Y:S02]  /*c230*/  PRMT R4, R19, 0x7632, R4 ;  /* 0x0000763213047816 */ /* 0x000fe40000000004 */
[-C--:B------:R-:W-:Y:S01]  /*c240*/  IADD3 R88, P4, R88, R122.reuse, RZ ;  /* 0x0000007a58587210 */ /* 0x080fe20007f9e0ff */
[----:B------:R-:W-:Y:S01]  /*c250*/  STG.E.U16 [R52.64], R23 ;  /* 0x0000001734007986 */ /* 0x000fe2000c101506 */
[----:B------:R-:W-:Y:S02]  /*c260*/  LEA.HI.X.SX32 R87, R87, R123, 0x1, P6 ;  /* 0x0000007b57577211 */ /* 0x000fe400030f0eff */
[----:B------:R-:W-:Y:S01]  /*c270*/  IADD3 R92, P6, R92, R122, RZ ;  /* 0x0000007a5c5c7210 */ /* 0x000fe20007fde0ff */
[----:B------:R1:W-:Y:S01]  /*c280*/  STG.E.U16 [R54.64], R2 ;  /* 0x0000000236007986 */ /* 0x0003e2000c101506 */
[----:B----4-:R-:W-:-:S02]  /*c290*/  PRMT R8, R24, 0x7632, R8 ;  /* 0x0000763218087816 */ /* 0x010fc40000000008 */
[-C--:B------:R-:W-:Y:S01]  /*c2a0*/  LEA.HI.X.SX32 R91, R91, R123.reuse, 0x1, P5 ;  /* 0x0000007b5b5b7211 */ /* 0x080fe200028f0eff */
[----:B------:R-:W-:Y:S01]  /*c2b0*/  STG.E.U16 [R56.64], R19 ;  /* 0x0000001338007986 */ /* 0x000fe2000c101506 */
[-C--:B------:R-:W-:Y:S02]  /*c2c0*/  IADD3 R96, P5, R96, R122.reuse, RZ ;  /* 0x0000007a60607210 */ /* 0x080fe40007fbe0ff */
[----:B-----5:R-:W-:Y:S01]  /*c2d0*/  PRMT R3, R28, 0x7632, R3 ;  /* 0x000076321c037816 */ /* 0x020fe20000000003 */
[----:B------:R2:W-:Y:S01]  /*c2e0*/  STG.E.U16 [R58.64], R4 ;  /* 0x000000043a007986 */ /* 0x0005e2000c101506 */
[-C--:B------:R-:W-:Y:S02]  /*c2f0*/  LEA.HI.X.SX32 R89, R89, R123.reuse, 0x1, P4 ;  /* 0x0000007b59597211 */ /* 0x080fe400020f0eff */
[----:B------:R-:W-:Y:S01]  /*c300*/  IADD3 R94, P4, R94, R122, RZ ;  /* 0x0000007a5e5e7210 */ /* 0x000fe20007f9e0ff */
[----:B------:R-:W-:Y:S01]  /*c310*/  STG.E.U16 [R60.64], R24 ;  /* 0x000000183c007986 */ /* 0x000fe2000c101506 */
[----:B------:R-:W-:-:S02]  /*c320*/  LEA.HI.X.SX32 R93, R93, R123, 0x1, P6 ;  /* 0x0000007b5d5d7211 */ /* 0x000fc400030f0eff */
[----:B0-----:R-:W-:Y:S01]  /*c330*/  PRMT R5, R32, 0x7632, R5 ;  /* 0x0000763220057816 */ /* 0x001fe20000000005 */
[----:B------:R-:W-:Y:S01]  /*c340*/  STG.E.U16 [R62.64], R8 ;  /* 0x000000083e007986 */ /* 0x000fe2000c101506 */
[-C--:B------:R-:W-:Y:S02]  /*c350*/  IADD3 R98, P6, R98, R122.reuse, RZ ;  /* 0x0000007a62627210 */ /* 0x080fe40007fde0ff */
[-C--:B------:R-:W-:Y:S01]  /*c360*/  LEA.HI.X.SX32 R97, R97, R123.reuse, 0x1, P5 ;  /* 0x0000007b61617211 */ /* 0x080fe200028f0eff */
[----:B------:R-:W-:Y:S01]  /*c370*/  STG.E.U16 [R64.64], R28 ;  /* 0x0000001c40007986 */ /* 0x000fe2000c101506 */
[----:B-1----:R-:W-:Y:S02]  /*c380*/  PRMT R2, R36, 0x7632, R2 ;  /* 0x0000763224027816 */ /* 0x002fe40000000002 */
[----:B------:R-:W-:Y:S01]  /*c390*/  IADD3 R102, P5, R251, R122, RZ ;  /* 0x0000007afb667210 */ /* 0x000fe20007fbe0ff */
[----:B------:R-:W-:Y:S01]  /*c3a0*/  STG.E.U16 [R66.64], R3 ;  /* 0x0000000342007986 */ /* 0x000fe2000c101506 */
[----:B------:R-:W-:-:S02]  /*c3b0*/  LEA.HI.X.SX32 R95, R95, R123, 0x1, P4 ;  /* 0x0000007b5f5f7211 */ /* 0x000fc400020f0eff */
[----:B--2---:R-:W-:Y:S01]  /*c3c0*/  PRMT R4, R25, 0x7632, R4 ;  /* 0x0000763219047816 */ /* 0x004fe20000000004 */
[----:B------:R-:W-:Y:S01]  /*c3d0*/  STG.E.U16 [R68.64], R32 ;  /* 0x0000002044007986 */ /* 0x000fe2000c101506 */
[-C--:B------:R-:W-:Y:S02]  /*c3e0*/  IADD3 R100, P4, R100, R122.reuse, RZ ;  /* 0x0000007a64647210 */ /* 0x080fe40007f9e0ff */
        /* <DEDUP_REMOVED lines=8> */
[----:B------:R-:W-:Y:S02]  /*c470*/  PRMT R43, R33, 0x7632, R43 ;  /* 0x00007632212b7816 */ /* 0x000fe4000000002b */
[-C--:B------:R-:W-:Y:S01]  /*c480*/  LEA.HI.X.SX32 R101, R101, R123.reuse, 0x1, P4 ;  /* 0x0000007b65657211 */ /* 0x080fe200020f0eff */
[----:B------:R-:W-:Y:S01]  /*c490*/  STG.E.U16 [R76.64], R25 ;  /* 0x000000194c007986 */ /* 0x000fe2000c101506 */
[----:B------:R-:W-:Y:S01]  /*c4a0*/  IADD3 R106, P4, R247, R122, RZ ;  /* 0x0000007af76a7210 */ /* 0x000fe20007f9e0ff */
[----:B0-----:R-:W-:Y:S01]  /*c4b0*/  FFMA R5, R211, 0.69314718246459960938, R208 ;  /* 0x3f317218d3057823 */ /* 0x001fe200000000d0 */
[----:B------:R-:W-:Y:S01]  /*c4c0*/  LEA.HI.X.SX32 R105, R105, R123, 0x1, P6 ;  /* 0x0000007b69697211 */ /* 0x000fe200030f0eff */
[----:B------:R0:W-:Y:S01]  /*c4d0*/  STG.E.U16 [R78.64], R4 ;  /* 0x000000044e007986 */ /* 0x0001e2000c101506 */
[----:B------:R-:W-:-:S02]  /*c4e0*/  PRMT R45, R37, 0x7632, R45 ;  /* 0x00007632252d7816 */ /* 0x000fc4000000002d */
[-C--:B------:R-:W-:Y:S01]  /*c4f0*/  IADD3 R110, P6, R243, R122.reuse, RZ ;  /* 0x0000007af36e7210 */ /* 0x080fe20007fde0ff */
[----:B------:R-:W-:Y:S01]  /*c500*/  STG.E.U16 [R80.64], R29 ;  /* 0x0000001d50007986 */ /* 0x000fe2000c101506 */
[-C--:B------:R-:W-:Y:S02]  /*c510*/  LEA.HI.X.SX32 R109, R109, R123.reuse, 0x1, P5 ;  /* 0x0000007b6d6d7211 */ /* 0x080fe400028f0eff */
[----:B------:R-:W-:Y:S01]  /*c520*/  PRMT R47, R26, 0x7632, R47 ;  /* 0x000076321a2f7816 */ /* 0x000fe2000000002f */
[----:B------:R-:W-:Y:S01]  /*c530*/  STG.E.U16 [R82.64], R41 ;  /* 0x0000002952007986 */ /* 0x000fe2000c101506 */
[----:B------:R-:W-:Y:S02]  /*c540*/  IADD3 R114, P5, R239, R122, RZ ;  /* 0x0000007aef727210 */ /* 0x000fe40007fbe0ff */
[----:B------:R-:W-:Y:S01]  /*c550*/  LEA.HI.X.SX32 R107, R107, R123, 0x1, P4 ;  /* 0x0000007b6b6b7211 */ /* 0x000fe200020f0eff */
[----:B------:R-:W-:Y:S01]  /*c560*/  STG.E.U16 [R84.64], R33 ;  /* 0x0000002154007986 */ /* 0x000fe2000c101506 */
[----:B------:R-:W-:-:S02]  /*c570*/  PRMT R49, R30, 0x7632, R49 ;  /* 0x000076321e317816 */ /* 0x000fc40000000031 */
[-C--:B------:R-:W-:Y:S01]  /*c580*/  IADD3 R112, P4, R241, R122.reuse, RZ ;  /* 0x0000007af1707210 */ /* 0x080fe20007f9e0ff */
[----:B------:R-:W-:Y:S01]  /*c590*/  STG.E.U16 [R86.64], R43 ;  /* 0x0000002b56007986 */ /* 0x000fe2000c101506 */
[-C--:B------:R-:W-:Y:S02]  /*c5a0*/  LEA.HI.X.SX32 R111, R111, R123.reuse, 0x1, P6 ;  /* 0x0000007b6f6f7211 */ /* 0x080fe400030f0eff */
[-C--:B------:R-:W-:Y:S01]  /*c5b0*/  IADD3 R116, P6, R237, R122.reuse, RZ ;  /* 0x0000007aed747210 */ /* 0x080fe20007fde0ff */
[----:B------:R-:W-:Y:S01]  /*c5c0*/  STG.E.U16 [R88.64], R37 ;  /* 0x0000002558007986 */ /* 0x000fe2000c101506 */
[----:B------:R-:W-:Y:S01]  /*c5d0*/  PRMT R51, R34, 0x7632, R51 ;  /* 0x0000763222337816 */ /* 0x000fe20000000033 */
[----:B------:R-:W-:Y:S01]  /*c5e0*/  IMAD R237, R119, 0xfe, RZ ;  /* 0x000000fe77ed7824 */ /* 0x000fe200078e02ff */
[-C--:B------:R-:W-:Y:S01]  /*c5f0*/  LEA.HI.X.SX32 R115, R115, R123.reuse, 0x1, P5 ;  /* 0x0000007b73737211 */ /* 0x080fe200028f0eff */
[----:B------:R-:W-:Y:S01]  /*c600*/  STG.E.U16 [R90.64], R45 ;  /* 0x0000002d5a007986 */ /* 0x000fe2000c101506 */
[----:B------:R-:W-:Y:S01]  /*c610*/  IADD3 R120, P5, R233, R122, RZ ;  /* 0x0000007ae9787210 */ /* 0x000fe20007fbe0ff */
[----:B------:R-:W-:Y:S01]  /*c620*/  IMAD R233, R119, 0x7d, RZ ;  /* 0x0000007d77e97824 */ /* 0x000fe200078e02ff */
[----:B------:R-:W-:Y:S01]  /*c630*/  PRMT R53, R38, 0x7632, R53 ;  /* 0x0000763226357816 */ /* 0x000fe20000000035 */
[----:B------:R-:W-:Y:S01]  /*c640*/  STG.E.U16 [R92.64], R26 ;  /* 0x0000001a5c007986 */ /* 0x000fe2000c101506 */
[----:B------:R-:W-:-:S02]  /*c650*/  LEA.HI.X.SX32 R113, R113, R123, 0x1, P4 ;  /* 0x0000007b71717211 */ /* 0x000fc400020f0eff */
[-C--:B------:R-:W-:Y:S01]  /*c660*/  IADD3 R118, P4, R235, R122.reuse, RZ ;  /* 0x0000007aeb767210 */ /* 0x080fe20007f9e0ff */
[----:B------:R-:W-:Y:S01]  /*c670*/  STG.E.U16 [R94.64], R47 ;  /* 0x0000002f5e007986 */ /* 0x000fe2000c101506 */
[----:B------:R-:W-:Y:S01]  /*c680*/  PRMT R55, R27, 0x7632, R55 ;  /* 0x000076321b377816 */ /* 0x000fe20000000037 */
[----:B------:R-:W-:Y:S01]  /*c690*/  IMAD R235, R119, 0x7f, RZ ;  /* 0x0000007f77eb7824 */ /* 0x000fe200078e02ff */
[-C--:B------:R-:W-:Y:S01]  /*c6a0*/  LEA.HI.X.SX32 R117, R117, R123.reuse, 0x1, P6 ;  /* 0x0000007b75757211 */ /* 0x080fe200030f0eff */
[----:B------:R-:W-:Y:S01]  /*c6b0*/  STG.E.U16 [R96.64], R30 ;  /* 0x0000001e60007986 */ /* 0x000fe2000c101506 */
[----:B------:R-:W-:Y:S02]  /*c6c0*/  IADD3 R122, P6, R237, R122, RZ ;  /* 0x0000007aed7a7210 */ /* 0x000fe40007fde0ff */
[----:B------:R-:W-:Y:S01]  /*c6d0*/  PRMT R57, R31, 0x7632, R57 ;  /* 0x000076321f397816 */ /* 0x000fe20000000039 */
[----:B------:R-:W-:Y:S01]  /*c6e0*/  STG.E.U16 [R98.64], R49 ;  /* 0x0000003162007986 */ /* 0x000fe2000c101506 */
[----:B------:R-:W-:-:S02]  /*c6f0*/  LEA.HI.X.SX32 R119, R233, R123, 0x1, P4 ;  /* 0x0000007be9777211 */ /* 0x000fc400020f0eff */
[----:B------:R-:W-:Y:S01]  /*c700*/  PRMT R59, R35, 0x7632, R59 ;  /* 0x00007632233b7816 */ /* 0x000fe2000000003b */
[----:B------:R-:W-:Y:S01]  /*c710*/  STG.E.U16 [R100.64], R34 ;  /* 0x0000002264007986 */ /* 0x000fe2000c101506 */
[-C--:B------:R-:W-:Y:S02]  /*c720*/  LEA.HI.X.SX32 R121, R121, R123.reuse, 0x1, P5 ;  /* 0x0000007b79797211 */ /* 0x080fe400028f0eff */
[----:B------:R-:W-:Y:S01]  /*c730*/  LEA.HI.X.SX32 R123, R235, R123, 0x1, P6 ;  /* 0x0000007beb7b7211 */ /* 0x000fe200030f0eff */
[----:B------:R-:W-:Y:S01]  /*c740*/  STG.E.U16 [R102.64], R51 ;  /* 0x0000003366007986 */ /* 0x000fe2000c101506 */
[----:B------:R-:W-:Y:S02]  /*c750*/  PRMT R61, R39, 0x7632, R61 ;  /* 0x00007632273d7816 */ /* 0x000fe4000000003d */
[----:B-1----:R-:W-:Y:S01]  /*c760*/  FSEL R2, R227, -INF , P3 ;  /* 0xff800000e3027808 */ /* 0x002fe20001800000 */
[----:B------:R-:W-:Y:S01]  /*c770*/  STG.E.U16 [R104.64], R38 ;  /* 0x0000002668007986 */ /* 0x000fe2000c101506 */
[----:B------:R-:W-:-:S02]  /*c780*/  FSEL R3, R226, -INF , P0 ;  /* 0xff800000e2037808 */ /* 0x000fc40000000000 */
[----:B------:R-:W-:Y:S01]  /*c790*/  LOP3.LUT R11, R236, 0x1f8, RZ, 0xc0, !PT ;  /* 0x000001f8ec0b7812 */ /* 0x000fe200078ec0ff */
[----:B------:R-:W-:Y:S01]  /*c7a0*/  STG.E.U16 [R106.64], R53 ;  /* 0x000000356a007986 */ /* 0x000fe2000c101506 */
[----:B0-----:R-:W-:Y:S01]  /*c7b0*/  FFMA R4, R2, 0.69314718246459960938, R7 ;  /* 0x3f31721802047823 */ /* 0x001fe20000000007 */
[----:B------:R-:W-:Y:S01]  /*c7c0*/  SHF.L.U32 R10, R232, 0x2, RZ ;  /* 0x00000002e80a7819 */ /* 0x000fe200000006ff */
[----:B------:R-:W-:Y:S01]  /*c7d0*/  FFMA R7, R3, 0.69314718246459960938, R210 ;  /* 0x3f31721803077823 */ /* 0x000fe200000000d2 */
[----:B------:R-:W-:Y:S01]  /*c7e0*/  STG.E.U16 [R108.64], R27 ;  /* 0x0000001b6c007986 */ /* 0x000fe2000c101506 */
[----:B------:R-:W-:-:S03]  /*c7f0*/  IMAD R2, R234, c[0x0][0x1cc], RZ ;  /* 0x00007300ea027a24 */ /* 0x000fc600078e02ff */
[----:B------:R-:W-:Y:S01]  /*c800*/  STG.E.U16 [R110.64], R55 ;  /* 0x000000376e007986 */ /* 0x000fe2000c101506 */
[C---:B------:R-:W-:Y:S01]  /*c810*/  IMAD.HI R8, R2.reuse, 0x4, RZ ;  /* 0x0000000402087827 */ /* 0x040fe200078e02ff */
[----:B------:R-:W-:Y:S02]  /*c820*/  SHF.L.U32 R3, R2, 0x2, RZ ;  /* 0x0000000202037819 */ /* 0x000fe400000006ff */
[----:B------:R-:W-:Y:S02]  /*c830*/  STG.E.U16 [R112.64], R31 ;  /* 0x0000001f70007986 */ /* 0x000fe4000c101506 */
[----:B------:R-:W-:Y:S02]  /*c840*/  IADD3 R2, P0, P1, R10, c[0x0][0x180], R3 ;  /* 0x000060000a027a10 */ /* 0x000fe4000791e003 */
[----:B------:R-:W-:Y:S02]  /*c850*/  STG.E.U16 [R114.64], R57 ;  /* 0x0000003972007986 */ /* 0x000fe4000c101506 */
[----:B------:R-:W-:-:S02]  /*c860*/  IADD3.X R3, R9, c[0x0][0x184], R8, P0, P1 ;  /* 0x0000610009037a10 */ /* 0x000fc400007e2408 */
[----:B------:R-:W-:Y:S04]  /*c870*/  STG.E.U16 [R116.64], R35 ;  /* 0x0000002374007986 */ /* 0x000fe8000c101506 */
[----:B------:R-:W-:Y:S04]  /*c880*/  STG.E.U16 [R118.64], R59 ;  /* 0x0000003b76007986 */ /* 0x000fe8000c101506 */
[----:B------:R-:W-:Y:S04]  /*c890*/  STG.E.U16 [R120.64], R39 ;  /* 0x0000002778007986 */ /* 0x000fe8000c101506 */
[----:B------:R-:W-:Y:S04]  /*c8a0*/  STG.E.U16 [R122.64], R61 ;  /* 0x0000003d7a007986 */ /* 0x000fe8000c101506 */
[----:B------:R-:W-:Y:S06]  /*c8b0*/  BAR.SYNC.DEFER_BLOCKING 0x0 ;  /* 0x0000000000007b1d */ /* 0x000fec0000010000 */
[----:B------:R-:W-:Y:S04]  /*c8c0*/  STS.64 [R11], R4 ;  /* 0x000000040b007388 */ /* 0x000fe80000000a00 */
[----:B------:R-:W-:Y:S04]  /*c8d0*/  STS.64 [R11+0x200], R6 ;  /* 0x000200060b007388 */ /* 0x000fe80000000a00 */
[----:B------:R-:W-:Y:S06]  /*c8e0*/  BAR.SYNC.DEFER_BLOCKING 0x0 ;  /* 0x0000000000007b1d */ /* 0x000fec0000010000 */
[----:B------:R-:W0:Y:S04]  /*c8f0*/  LDS R13, [R0] ;  /* 0x00000000000d7984 */ /* 0x000e280000000800 */
[----:B0-----:R-:W-:Y:S01]  /*c900*/  STG.E [R2.64], R13 ;  /* 0x0000000d02007986 */ /* 0x001fe2000c101906 */
[----:B------:R-:W-:Y:S05]  /*c910*/  EXIT ;  /* 0x000000000000794d */ /* 0x000fea0003800000 */
.L_x_2:
[----:B------:R-:W-:-:S00]  /*c920*/  BRA `(.L_x_2) ;  /* 0xfffffff000007947 */ /* 0x000fc0000383ffff */
[----:B------:R-:W-:-:S00]  /*c930*/  NOP ;  /* 0x0000000000007918 */ /* 0x000fc00000000000 */
        /* <DEDUP_REMOVED lines=12> */
.L_x_3:


//--------------------- .nv.global.init           --------------------------
	.section	.nv.global.init,"aw",@progbits
.nv.global.init:
	.type		_$_str,@object
	.size		_$_str,(.L_0 - _$_str)
_$_str:
        /*0000*/ 	.byte	0x5f, 0x5f, 0x43, 0x55, 0x44, 0x41, 0x5f, 0x46, 0x54, 0x5a, 0x00
.L_0:


//--------------------- .nv.shared.attn_fwd       --------------------------
	.section	.nv.shared.attn_fwd,"aw",@nobits
	.sectionflags	@""
	.align	16
